//
// Generated by NVIDIA NVVM Compiler
//
// Compiler Build ID: CL-36424714
// Cuda compilation tools, release 13.0, V13.0.88
// Based on NVVM 20.0.0
//

.version 9.0
.target sm_100
.address_size 64

	// .globl	lux_gemv_f32_kernel
.shared .align 4 .b8 _ZZ20block_reduce_sum_f32fE6shared[128];
// _ZZ25lux_gemv_tiled_f32_kernelE2sx has been demoted
.extern .shared .align 16 .b8 sdata[];

.visible .entry lux_gemv_f32_kernel(
	.param .u64 .ptr .align 1 lux_gemv_f32_kernel_param_0,
	.param .u64 .ptr .align 1 lux_gemv_f32_kernel_param_1,
	.param .u64 .ptr .align 1 lux_gemv_f32_kernel_param_2,
	.param .f32 lux_gemv_f32_kernel_param_3,
	.param .f32 lux_gemv_f32_kernel_param_4,
	.param .u32 lux_gemv_f32_kernel_param_5,
	.param .u32 lux_gemv_f32_kernel_param_6
)
{
	.reg .pred 	%p<22>;
	.reg .b32 	%r<50>;
	.reg .b32 	%f<59>;
	.reg .b64 	%rd<19>;

	ld.param.u64 	%rd5, [lux_gemv_f32_kernel_param_0];
	ld.param.u64 	%rd4, [lux_gemv_f32_kernel_param_1];
	ld.param.u64 	%rd6, [lux_gemv_f32_kernel_param_2];
	ld.param.f32 	%f12, [lux_gemv_f32_kernel_param_3];
	ld.param.f32 	%f13, [lux_gemv_f32_kernel_param_4];
	ld.param.u32 	%r14, [lux_gemv_f32_kernel_param_5];
	ld.param.u32 	%r13, [lux_gemv_f32_kernel_param_6];
	cvta.to.global.u64 	%rd1, %rd6;
	cvta.to.global.u64 	%rd2, %rd5;
	mov.u32 	%r1, %ctaid.x;
	mov.u32 	%r2, %tid.x;
	setp.ge.u32 	%p1, %r1, %r14;
	@%p1 bra 	$L__BB0_18;
	cvta.to.global.u64 	%rd7, %rd4;
	mul.lo.s32 	%r15, %r13, %r1;
	mul.wide.u32 	%rd8, %r15, 4;
	add.s64 	%rd3, %rd7, %rd8;
	shl.b32 	%r48, %r2, 2;
	or.b32  	%r16, %r48, 3;
	setp.ge.u32 	%p2, %r16, %r13;
	mov.f32 	%f56, 0f00000000;
	@%p2 bra 	$L__BB0_4;
	mov.u32 	%r17, %ntid.x;
	shl.b32 	%r4, %r17, 2;
	mov.f32 	%f56, 0f00000000;
$L__BB0_3:
	mul.wide.u32 	%rd9, %r48, 4;
	add.s64 	%rd10, %rd3, %rd9;
	ld.global.nc.v4.f32 	{%f16, %f17, %f18, %f19}, [%rd10];
	add.s64 	%rd11, %rd1, %rd9;
	ld.global.nc.v4.f32 	{%f20, %f21, %f22, %f23}, [%rd11];
	mul.f32 	%f24, %f17, %f21;
	fma.rn.f32 	%f25, %f16, %f20, %f24;
	fma.rn.f32 	%f26, %f18, %f22, %f25;
	fma.rn.f32 	%f27, %f19, %f23, %f26;
	add.f32 	%f56, %f56, %f27;
	add.s32 	%r48, %r48, %r4;
	add.s32 	%r18, %r48, 3;
	setp.lt.u32 	%p3, %r18, %r13;
	@%p3 bra 	$L__BB0_3;
$L__BB0_4:
	setp.ge.u32 	%p4, %r48, %r13;
	@%p4 bra 	$L__BB0_9;
	mov.u32 	%r6, %ntid.x;
$L__BB0_6:
	add.s32 	%r10, %r48, %r2;
	setp.ge.u32 	%p5, %r10, %r13;
	@%p5 bra 	$L__BB0_8;
	mul.wide.u32 	%rd12, %r10, 4;
	add.s64 	%rd13, %rd3, %rd12;
	ld.global.nc.f32 	%f28, [%rd13];
	add.s64 	%rd14, %rd1, %rd12;
	ld.global.nc.f32 	%f29, [%rd14];
	fma.rn.f32 	%f56, %f28, %f29, %f56;
$L__BB0_8:
	add.s32 	%r48, %r48, %r6;
	setp.lt.u32 	%p6, %r48, %r13;
	@%p6 bra 	$L__BB0_6;
$L__BB0_9:
	and.b32  	%r12, %r2, 31;
	mov.b32 	%r19, %f56;
	shfl.sync.down.b32	%r20|%p7, %r19, 16, 31, -1;
	mov.b32 	%f30, %r20;
	add.f32 	%f31, %f56, %f30;
	mov.b32 	%r21, %f31;
	shfl.sync.down.b32	%r22|%p8, %r21, 8, 31, -1;
	mov.b32 	%f32, %r22;
	add.f32 	%f33, %f31, %f32;
	mov.b32 	%r23, %f33;
	shfl.sync.down.b32	%r24|%p9, %r23, 4, 31, -1;
	mov.b32 	%f34, %r24;
	add.f32 	%f35, %f33, %f34;
	mov.b32 	%r25, %f35;
	shfl.sync.down.b32	%r26|%p10, %r25, 2, 31, -1;
	mov.b32 	%f36, %r26;
	add.f32 	%f37, %f35, %f36;
	mov.b32 	%r27, %f37;
	shfl.sync.down.b32	%r28|%p11, %r27, 1, 31, -1;
	mov.b32 	%f38, %r28;
	add.f32 	%f8, %f37, %f38;
	setp.ne.s32 	%p12, %r12, 0;
	@%p12 bra 	$L__BB0_11;
	shr.u32 	%r29, %r2, 3;
	mov.u32 	%r30, _ZZ20block_reduce_sum_f32fE6shared;
	add.s32 	%r31, %r30, %r29;
	st.shared.f32 	[%r31], %f8;
$L__BB0_11:
	bar.sync 	0;
	mov.u32 	%r32, %ntid.x;
	shr.u32 	%r33, %r32, 5;
	setp.ge.u32 	%p13, %r2, %r33;
	mov.f32 	%f58, 0f00000000;
	@%p13 bra 	$L__BB0_13;
	shl.b32 	%r34, %r12, 2;
	mov.u32 	%r35, _ZZ20block_reduce_sum_f32fE6shared;
	add.s32 	%r36, %r35, %r34;
	ld.shared.f32 	%f58, [%r36];
$L__BB0_13:
	setp.gt.u32 	%p14, %r2, 31;
	@%p14 bra 	$L__BB0_18;
	mov.b32 	%r37, %f58;
	shfl.sync.down.b32	%r38|%p15, %r37, 16, 31, -1;
	mov.b32 	%f40, %r38;
	add.f32 	%f41, %f58, %f40;
	mov.b32 	%r39, %f41;
	shfl.sync.down.b32	%r40|%p16, %r39, 8, 31, -1;
	mov.b32 	%f42, %r40;
	add.f32 	%f43, %f41, %f42;
	mov.b32 	%r41, %f43;
	shfl.sync.down.b32	%r42|%p17, %r41, 4, 31, -1;
	mov.b32 	%f44, %r42;
	add.f32 	%f45, %f43, %f44;
	mov.b32 	%r43, %f45;
	shfl.sync.down.b32	%r44|%p18, %r43, 2, 31, -1;
	mov.b32 	%f46, %r44;
	add.f32 	%f47, %f45, %f46;
	mov.b32 	%r45, %f47;
	shfl.sync.down.b32	%r46|%p19, %r45, 1, 31, -1;
	mov.b32 	%f48, %r46;
	add.f32 	%f11, %f47, %f48;
	setp.ne.s32 	%p20, %r2, 0;
	@%p20 bra 	$L__BB0_18;
	setp.neu.f32 	%p21, %f13, 0f00000000;
	@%p21 bra 	$L__BB0_17;
	mul.f32 	%f52, %f12, %f11;
	mul.wide.u32 	%rd17, %r1, 4;
	add.s64 	%rd18, %rd2, %rd17;
	st.global.f32 	[%rd18], %f52;
	bra.uni 	$L__BB0_18;
$L__BB0_17:
	mul.wide.u32 	%rd15, %r1, 4;
	add.s64 	%rd16, %rd2, %rd15;
	ld.global.f32 	%f49, [%rd16];
	mul.f32 	%f50, %f13, %f49;
	fma.rn.f32 	%f51, %f12, %f11, %f50;
	st.global.f32 	[%rd16], %f51;
$L__BB0_18:
	ret;

}
	// .globl	lux_gemv_simple_f32_kernel
.visible .entry lux_gemv_simple_f32_kernel(
	.param .u64 .ptr .align 1 lux_gemv_simple_f32_kernel_param_0,
	.param .u64 .ptr .align 1 lux_gemv_simple_f32_kernel_param_1,
	.param .u64 .ptr .align 1 lux_gemv_simple_f32_kernel_param_2,
	.param .f32 lux_gemv_simple_f32_kernel_param_3,
	.param .f32 lux_gemv_simple_f32_kernel_param_4,
	.param .u32 lux_gemv_simple_f32_kernel_param_5,
	.param .u32 lux_gemv_simple_f32_kernel_param_6
)
{
	.reg .pred 	%p<8>;
	.reg .b32 	%r<21>;
	.reg .b32 	%f<48>;
	.reg .b64 	%rd<34>;

	ld.param.u64 	%rd17, [lux_gemv_simple_f32_kernel_param_0];
	ld.param.u64 	%rd18, [lux_gemv_simple_f32_kernel_param_1];
	ld.param.u64 	%rd19, [lux_gemv_simple_f32_kernel_param_2];
	ld.param.f32 	%f8, [lux_gemv_simple_f32_kernel_param_3];
	ld.param.f32 	%f9, [lux_gemv_simple_f32_kernel_param_4];
	ld.param.u32 	%r12, [lux_gemv_simple_f32_kernel_param_5];
	ld.param.u32 	%r11, [lux_gemv_simple_f32_kernel_param_6];
	cvta.to.global.u64 	%rd1, %rd19;
	cvta.to.global.u64 	%rd2, %rd18;
	cvta.to.global.u64 	%rd3, %rd17;
	mov.u32 	%r13, %ctaid.x;
	mov.u32 	%r14, %ntid.x;
	mov.u32 	%r15, %tid.x;
	mad.lo.s32 	%r1, %r13, %r14, %r15;
	setp.ge.u32 	%p1, %r1, %r12;
	@%p1 bra 	$L__BB1_11;
	mul.lo.s32 	%r16, %r11, %r1;
	cvt.u64.u32 	%rd4, %r16;
	setp.eq.s32 	%p2, %r11, 0;
	mov.f32 	%f47, 0f00000000;
	@%p2 bra 	$L__BB1_8;
	and.b32  	%r2, %r11, 7;
	setp.lt.u32 	%p3, %r11, 8;
	mov.f32 	%f47, 0f00000000;
	mov.b32 	%r19, 0;
	@%p3 bra 	$L__BB1_5;
	and.b32  	%r19, %r11, -8;
	neg.s32 	%r18, %r19;
	shl.b64 	%rd20, %rd4, 2;
	add.s64 	%rd21, %rd20, %rd2;
	add.s64 	%rd31, %rd21, 16;
	add.s64 	%rd30, %rd1, 16;
	mov.f32 	%f47, 0f00000000;
$L__BB1_4:
	.pragma "nounroll";
	ld.global.nc.f32 	%f14, [%rd31+-16];
	ld.global.nc.f32 	%f15, [%rd30+-16];
	fma.rn.f32 	%f16, %f14, %f15, %f47;
	ld.global.nc.f32 	%f17, [%rd31+-12];
	ld.global.nc.f32 	%f18, [%rd30+-12];
	fma.rn.f32 	%f19, %f17, %f18, %f16;
	ld.global.nc.f32 	%f20, [%rd31+-8];
	ld.global.nc.f32 	%f21, [%rd30+-8];
	fma.rn.f32 	%f22, %f20, %f21, %f19;
	ld.global.nc.f32 	%f23, [%rd31+-4];
	ld.global.nc.f32 	%f24, [%rd30+-4];
	fma.rn.f32 	%f25, %f23, %f24, %f22;
	ld.global.nc.f32 	%f26, [%rd31];
	ld.global.nc.f32 	%f27, [%rd30];
	fma.rn.f32 	%f28, %f26, %f27, %f25;
	ld.global.nc.f32 	%f29, [%rd31+4];
	ld.global.nc.f32 	%f30, [%rd30+4];
	fma.rn.f32 	%f31, %f29, %f30, %f28;
	ld.global.nc.f32 	%f32, [%rd31+8];
	ld.global.nc.f32 	%f33, [%rd30+8];
	fma.rn.f32 	%f34, %f32, %f33, %f31;
	ld.global.nc.f32 	%f35, [%rd31+12];
	ld.global.nc.f32 	%f36, [%rd30+12];
	fma.rn.f32 	%f47, %f35, %f36, %f34;
	add.s32 	%r18, %r18, 8;
	add.s64 	%rd31, %rd31, 32;
	add.s64 	%rd30, %rd30, 32;
	setp.ne.s32 	%p4, %r18, 0;
	@%p4 bra 	$L__BB1_4;
$L__BB1_5:
	setp.eq.s32 	%p5, %r2, 0;
	@%p5 bra 	$L__BB1_8;
	cvt.u64.u32 	%rd22, %r19;
	mul.wide.u32 	%rd23, %r19, 4;
	add.s64 	%rd33, %rd1, %rd23;
	add.s64 	%rd24, %rd22, %rd4;
	shl.b64 	%rd25, %rd24, 2;
	add.s64 	%rd32, %rd2, %rd25;
	neg.s32 	%r20, %r2;
$L__BB1_7:
	.pragma "nounroll";
	ld.global.nc.f32 	%f37, [%rd32];
	ld.global.nc.f32 	%f38, [%rd33];
	fma.rn.f32 	%f47, %f37, %f38, %f47;
	add.s64 	%rd33, %rd33, 4;
	add.s64 	%rd32, %rd32, 4;
	add.s32 	%r20, %r20, 1;
	setp.ne.s32 	%p6, %r20, 0;
	@%p6 bra 	$L__BB1_7;
$L__BB1_8:
	setp.neu.f32 	%p7, %f9, 0f00000000;
	@%p7 bra 	$L__BB1_10;
	mul.f32 	%f42, %f8, %f47;
	mul.wide.u32 	%rd28, %r1, 4;
	add.s64 	%rd29, %rd3, %rd28;
	st.global.f32 	[%rd29], %f42;
	bra.uni 	$L__BB1_11;
$L__BB1_10:
	mul.wide.u32 	%rd26, %r1, 4;
	add.s64 	%rd27, %rd3, %rd26;
	ld.global.f32 	%f39, [%rd27];
	mul.f32 	%f40, %f9, %f39;
	fma.rn.f32 	%f41, %f8, %f47, %f40;
	st.global.f32 	[%rd27], %f41;
$L__BB1_11:
	ret;

}
	// .globl	lux_gemvt_f32_kernel
.visible .entry lux_gemvt_f32_kernel(
	.param .u64 .ptr .align 1 lux_gemvt_f32_kernel_param_0,
	.param .u64 .ptr .align 1 lux_gemvt_f32_kernel_param_1,
	.param .u64 .ptr .align 1 lux_gemvt_f32_kernel_param_2,
	.param .f32 lux_gemvt_f32_kernel_param_3,
	.param .f32 lux_gemvt_f32_kernel_param_4,
	.param .u32 lux_gemvt_f32_kernel_param_5,
	.param .u32 lux_gemvt_f32_kernel_param_6
)
{
	.reg .pred 	%p<9>;
	.reg .b32 	%r<19>;
	.reg .b32 	%f<21>;
	.reg .b64 	%rd<15>;

	ld.param.u64 	%rd6, [lux_gemvt_f32_kernel_param_0];
	ld.param.u64 	%rd4, [lux_gemvt_f32_kernel_param_1];
	ld.param.u64 	%rd5, [lux_gemvt_f32_kernel_param_2];
	ld.param.f32 	%f4, [lux_gemvt_f32_kernel_param_3];
	ld.param.f32 	%f5, [lux_gemvt_f32_kernel_param_4];
	ld.param.u32 	%r10, [lux_gemvt_f32_kernel_param_5];
	ld.param.u32 	%r11, [lux_gemvt_f32_kernel_param_6];
	cvta.to.global.u64 	%rd1, %rd6;
	mov.u32 	%r1, %ctaid.x;
	mov.u32 	%r2, %tid.x;
	setp.ge.u32 	%p1, %r1, %r11;
	@%p1 bra 	$L__BB2_12;
	setp.ge.u32 	%p2, %r2, %r10;
	mov.f32 	%f20, 0f00000000;
	@%p2 bra 	$L__BB2_4;
	mov.u32 	%r3, %ntid.x;
	cvta.to.global.u64 	%rd2, %rd4;
	cvta.to.global.u64 	%rd3, %rd5;
	mov.f32 	%f20, 0f00000000;
	mov.u32 	%r17, %r2;
$L__BB2_3:
	mad.lo.s32 	%r12, %r17, %r11, %r1;
	mul.wide.u32 	%rd7, %r12, 4;
	add.s64 	%rd8, %rd2, %rd7;
	ld.global.nc.f32 	%f8, [%rd8];
	mul.wide.u32 	%rd9, %r17, 4;
	add.s64 	%rd10, %rd3, %rd9;
	ld.global.nc.f32 	%f9, [%rd10];
	fma.rn.f32 	%f20, %f8, %f9, %f20;
	add.s32 	%r17, %r17, %r3;
	setp.lt.u32 	%p3, %r17, %r10;
	@%p3 bra 	$L__BB2_3;
$L__BB2_4:
	shl.b32 	%r13, %r2, 2;
	mov.u32 	%r14, sdata;
	add.s32 	%r6, %r14, %r13;
	st.shared.f32 	[%r6], %f20;
	bar.sync 	0;
	mov.u32 	%r18, %ntid.x;
	setp.lt.u32 	%p4, %r18, 2;
	@%p4 bra 	$L__BB2_8;
$L__BB2_5:
	shr.u32 	%r9, %r18, 1;
	setp.ge.u32 	%p5, %r2, %r9;
	@%p5 bra 	$L__BB2_7;
	shl.b32 	%r15, %r9, 2;
	add.s32 	%r16, %r6, %r15;
	ld.shared.f32 	%f10, [%r16];
	ld.shared.f32 	%f11, [%r6];
	add.f32 	%f12, %f10, %f11;
	st.shared.f32 	[%r6], %f12;
$L__BB2_7:
	bar.sync 	0;
	setp.gt.u32 	%p6, %r18, 3;
	mov.u32 	%r18, %r9;
	@%p6 bra 	$L__BB2_5;
$L__BB2_8:
	setp.ne.s32 	%p7, %r2, 0;
	@%p7 bra 	$L__BB2_12;
	setp.neu.f32 	%p8, %f5, 0f00000000;
	@%p8 bra 	$L__BB2_11;
	ld.shared.f32 	%f17, [sdata];
	mul.f32 	%f18, %f4, %f17;
	mul.wide.u32 	%rd13, %r1, 4;
	add.s64 	%rd14, %rd1, %rd13;
	st.global.f32 	[%rd14], %f18;
	bra.uni 	$L__BB2_12;
$L__BB2_11:
	ld.shared.f32 	%f13, [sdata];
	mul.wide.u32 	%rd11, %r1, 4;
	add.s64 	%rd12, %rd1, %rd11;
	ld.global.f32 	%f14, [%rd12];
	mul.f32 	%f15, %f5, %f14;
	fma.rn.f32 	%f16, %f4, %f13, %f15;
	st.global.f32 	[%rd12], %f16;
$L__BB2_12:
	ret;

}
	// .globl	lux_gemv_tiled_f32_kernel
.visible .entry lux_gemv_tiled_f32_kernel(
	.param .u64 .ptr .align 1 lux_gemv_tiled_f32_kernel_param_0,
	.param .u64 .ptr .align 1 lux_gemv_tiled_f32_kernel_param_1,
	.param .u64 .ptr .align 1 lux_gemv_tiled_f32_kernel_param_2,
	.param .f32 lux_gemv_tiled_f32_kernel_param_3,
	.param .f32 lux_gemv_tiled_f32_kernel_param_4,
	.param .u32 lux_gemv_tiled_f32_kernel_param_5,
	.param .u32 lux_gemv_tiled_f32_kernel_param_6
)
{
	.reg .pred 	%p<24>;
	.reg .b32 	%r<57>;
	.reg .b32 	%f<45>;
	.reg .b64 	%rd<18>;
	// demoted variable
	.shared .align 4 .b8 _ZZ25lux_gemv_tiled_f32_kernelE2sx[512];
	ld.param.u64 	%rd7, [lux_gemv_tiled_f32_kernel_param_0];
	ld.param.u64 	%rd5, [lux_gemv_tiled_f32_kernel_param_1];
	ld.param.u64 	%rd6, [lux_gemv_tiled_f32_kernel_param_2];
	ld.param.f32 	%f10, [lux_gemv_tiled_f32_kernel_param_3];
	ld.param.f32 	%f11, [lux_gemv_tiled_f32_kernel_param_4];
	ld.param.u32 	%r19, [lux_gemv_tiled_f32_kernel_param_5];
	ld.param.u32 	%r18, [lux_gemv_tiled_f32_kernel_param_6];
	cvta.to.global.u64 	%rd1, %rd7;
	mov.u32 	%r1, %ctaid.x;
	mov.u32 	%r2, %tid.x;
	setp.ge.u32 	%p1, %r1, %r19;
	@%p1 bra 	$L__BB3_18;
	setp.eq.s32 	%p2, %r18, 0;
	mov.f32 	%f42, 0f00000000;
	@%p2 bra 	$L__BB3_9;
	shl.b32 	%r21, %r2, 2;
	mov.u32 	%r22, _ZZ25lux_gemv_tiled_f32_kernelE2sx;
	add.s32 	%r5, %r22, %r21;
	mov.u32 	%r4, %ntid.x;
	shl.b32 	%r6, %r4, 2;
	cvta.to.global.u64 	%rd2, %rd6;
	cvta.to.global.u64 	%rd3, %rd5;
	mul.lo.s32 	%r23, %r18, %r1;
	cvt.u64.u32 	%rd4, %r23;
	mov.f32 	%f42, 0f00000000;
	mov.b32 	%r53, 0;
$L__BB3_3:
	setp.gt.u32 	%p3, %r2, 127;
	add.s32 	%r54, %r53, %r2;
	setp.ge.u32 	%p4, %r54, %r18;
	or.pred  	%p5, %p3, %p4;
	@%p5 bra 	$L__BB3_5;
	mul.wide.u32 	%rd8, %r54, 4;
	add.s64 	%rd9, %rd2, %rd8;
	ld.global.nc.f32 	%f14, [%rd9];
	st.shared.f32 	[%r5], %f14;
$L__BB3_5:
	bar.sync 	0;
	sub.s32 	%r24, %r18, %r53;
	min.u32 	%r9, %r24, 128;
	setp.ge.u32 	%p6, %r2, %r9;
	@%p6 bra 	$L__BB3_8;
	mov.u32 	%r55, %r5;
	mov.u32 	%r56, %r2;
$L__BB3_7:
	cvt.u64.u32 	%rd10, %r54;
	add.s64 	%rd11, %rd10, %rd4;
	shl.b64 	%rd12, %rd11, 2;
	add.s64 	%rd13, %rd3, %rd12;
	ld.global.nc.f32 	%f15, [%rd13];
	ld.shared.f32 	%f16, [%r55];
	fma.rn.f32 	%f42, %f15, %f16, %f42;
	add.s32 	%r56, %r56, %r4;
	add.s32 	%r55, %r55, %r6;
	add.s32 	%r54, %r54, %r4;
	setp.lt.u32 	%p7, %r56, %r9;
	@%p7 bra 	$L__BB3_7;
$L__BB3_8:
	bar.sync 	0;
	add.s32 	%r53, %r53, 128;
	setp.lt.u32 	%p8, %r53, %r18;
	@%p8 bra 	$L__BB3_3;
$L__BB3_9:
	and.b32  	%r17, %r2, 31;
	mov.b32 	%r25, %f42;
	shfl.sync.down.b32	%r26|%p9, %r25, 16, 31, -1;
	mov.b32 	%f17, %r26;
	add.f32 	%f18, %f42, %f17;
	mov.b32 	%r27, %f18;
	shfl.sync.down.b32	%r28|%p10, %r27, 8, 31, -1;
	mov.b32 	%f19, %r28;
	add.f32 	%f20, %f18, %f19;
	mov.b32 	%r29, %f20;
	shfl.sync.down.b32	%r30|%p11, %r29, 4, 31, -1;
	mov.b32 	%f21, %r30;
	add.f32 	%f22, %f20, %f21;
	mov.b32 	%r31, %f22;
	shfl.sync.down.b32	%r32|%p12, %r31, 2, 31, -1;
	mov.b32 	%f23, %r32;
	add.f32 	%f24, %f22, %f23;
	mov.b32 	%r33, %f24;
	shfl.sync.down.b32	%r34|%p13, %r33, 1, 31, -1;
	mov.b32 	%f25, %r34;
	add.f32 	%f6, %f24, %f25;
	setp.ne.s32 	%p14, %r17, 0;
	@%p14 bra 	$L__BB3_11;
	shr.u32 	%r35, %r2, 3;
	mov.u32 	%r36, _ZZ20block_reduce_sum_f32fE6shared;
	add.s32 	%r37, %r36, %r35;
	st.shared.f32 	[%r37], %f6;
$L__BB3_11:
	bar.sync 	0;
	mov.u32 	%r38, %ntid.x;
	shr.u32 	%r39, %r38, 5;
	setp.ge.u32 	%p15, %r2, %r39;
	mov.f32 	%f44, 0f00000000;
	@%p15 bra 	$L__BB3_13;
	shl.b32 	%r40, %r17, 2;
	mov.u32 	%r41, _ZZ20block_reduce_sum_f32fE6shared;
	add.s32 	%r42, %r41, %r40;
	ld.shared.f32 	%f44, [%r42];
$L__BB3_13:
	setp.gt.u32 	%p16, %r2, 31;
	@%p16 bra 	$L__BB3_18;
	mov.b32 	%r43, %f44;
	shfl.sync.down.b32	%r44|%p17, %r43, 16, 31, -1;
	mov.b32 	%f27, %r44;
	add.f32 	%f28, %f44, %f27;
	mov.b32 	%r45, %f28;
	shfl.sync.down.b32	%r46|%p18, %r45, 8, 31, -1;
	mov.b32 	%f29, %r46;
	add.f32 	%f30, %f28, %f29;
	mov.b32 	%r47, %f30;
	shfl.sync.down.b32	%r48|%p19, %r47, 4, 31, -1;
	mov.b32 	%f31, %r48;
	add.f32 	%f32, %f30, %f31;
	mov.b32 	%r49, %f32;
	shfl.sync.down.b32	%r50|%p20, %r49, 2, 31, -1;
	mov.b32 	%f33, %r50;
	add.f32 	%f34, %f32, %f33;
	mov.b32 	%r51, %f34;
	shfl.sync.down.b32	%r52|%p21, %r51, 1, 31, -1;
	mov.b32 	%f35, %r52;
	add.f32 	%f9, %f34, %f35;
	setp.ne.s32 	%p22, %r2, 0;
	@%p22 bra 	$L__BB3_18;
	setp.neu.f32 	%p23, %f11, 0f00000000;
	@%p23 bra 	$L__BB3_17;
	mul.f32 	%f39, %f10, %f9;
	mul.wide.u32 	%rd16, %r1, 4;
	add.s64 	%rd17, %rd1, %rd16;
	st.global.f32 	[%rd17], %f39;
	bra.uni 	$L__BB3_18;
$L__BB3_17:
	mul.wide.u32 	%rd14, %r1, 4;
	add.s64 	%rd15, %rd1, %rd14;
	ld.global.f32 	%f36, [%rd15];
	mul.f32 	%f37, %f11, %f36;
	fma.rn.f32 	%f38, %f10, %f9, %f37;
	st.global.f32 	[%rd15], %f38;
$L__BB3_18:
	ret;

}
	// .globl	lux_gemv_f16_kernel
.visible .entry lux_gemv_f16_kernel(
	.param .u64 .ptr .align 1 lux_gemv_f16_kernel_param_0,
	.param .u64 .ptr .align 1 lux_gemv_f16_kernel_param_1,
	.param .u64 .ptr .align 1 lux_gemv_f16_kernel_param_2,
	.param .f32 lux_gemv_f16_kernel_param_3,
	.param .f32 lux_gemv_f16_kernel_param_4,
	.param .u32 lux_gemv_f16_kernel_param_5,
	.param .u32 lux_gemv_f16_kernel_param_6
)
{
	.reg .pred 	%p<20>;
	.reg .b16 	%rs<10>;
	.reg .b32 	%r<50>;
	.reg .b32 	%f<48>;
	.reg .b64 	%rd<19>;

	ld.param.u64 	%rd5, [lux_gemv_f16_kernel_param_0];
	ld.param.u64 	%rd4, [lux_gemv_f16_kernel_param_1];
	ld.param.u64 	%rd6, [lux_gemv_f16_kernel_param_2];
	ld.param.f32 	%f10, [lux_gemv_f16_kernel_param_3];
	ld.param.f32 	%f11, [lux_gemv_f16_kernel_param_4];
	ld.param.u32 	%r11, [lux_gemv_f16_kernel_param_5];
	ld.param.u32 	%r10, [lux_gemv_f16_kernel_param_6];
	cvta.to.global.u64 	%rd1, %rd5;
	cvta.to.global.u64 	%rd2, %rd6;
	mov.u32 	%r1, %ctaid.x;
	mov.u32 	%r2, %tid.x;
	setp.ge.u32 	%p1, %r1, %r11;
	@%p1 bra 	$L__BB4_15;
	cvta.to.global.u64 	%rd7, %rd4;
	mul.lo.s32 	%r12, %r10, %r1;
	mul.wide.u32 	%rd8, %r12, 2;
	add.s64 	%rd3, %rd7, %rd8;
	shl.b32 	%r3, %r2, 1;
	or.b32  	%r13, %r3, 1;
	setp.ge.u32 	%p2, %r13, %r10;
	mov.f32 	%f45, 0f00000000;
	mov.u32 	%r49, %r3;
	@%p2 bra 	$L__BB4_4;
	mov.u32 	%r14, %ntid.x;
	shl.b32 	%r4, %r14, 1;
	mov.f32 	%f45, 0f00000000;
	mov.u32 	%r49, %r3;
$L__BB4_3:
	mul.wide.u32 	%rd9, %r49, 2;
	add.s64 	%rd10, %rd3, %rd9;
	ld.global.nc.u32 	%r15, [%rd10];
	mov.b32 	{%rs1, %rs3}, %r15;
	add.s64 	%rd11, %rd2, %rd9;
	ld.global.nc.u32 	%r16, [%rd11];
	mov.b32 	{%rs2, %rs4}, %r16;
	// begin inline asm
	{  cvt.f32.f16 %f14, %rs1;}

	// end inline asm
	// begin inline asm
	{  cvt.f32.f16 %f15, %rs2;}

	// end inline asm
	fma.rn.f32 	%f18, %f14, %f15, %f45;
	// begin inline asm
	{  cvt.f32.f16 %f16, %rs3;}

	// end inline asm
	// begin inline asm
	{  cvt.f32.f16 %f17, %rs4;}

	// end inline asm
	fma.rn.f32 	%f45, %f16, %f17, %f18;
	add.s32 	%r49, %r49, %r4;
	add.s32 	%r17, %r49, 1;
	setp.lt.u32 	%p3, %r17, %r10;
	@%p3 bra 	$L__BB4_3;
$L__BB4_4:
	sub.s32 	%r18, %r49, %r3;
	add.s32 	%r8, %r18, %r2;
	max.u32 	%r19, %r49, %r8;
	setp.ge.u32 	%p4, %r19, %r10;
	@%p4 bra 	$L__BB4_6;
	mul.wide.u32 	%rd12, %r8, 2;
	add.s64 	%rd13, %rd3, %rd12;
	ld.global.nc.u16 	%rs5, [%rd13];
	// begin inline asm
	{  cvt.f32.f16 %f19, %rs5;}

	// end inline asm
	add.s64 	%rd14, %rd2, %rd12;
	ld.global.nc.u16 	%rs6, [%rd14];
	// begin inline asm
	{  cvt.f32.f16 %f20, %rs6;}

	// end inline asm
	fma.rn.f32 	%f45, %f19, %f20, %f45;
$L__BB4_6:
	and.b32  	%r9, %r2, 31;
	mov.b32 	%r20, %f45;
	shfl.sync.down.b32	%r21|%p5, %r20, 16, 31, -1;
	mov.b32 	%f21, %r21;
	add.f32 	%f22, %f45, %f21;
	mov.b32 	%r22, %f22;
	shfl.sync.down.b32	%r23|%p6, %r22, 8, 31, -1;
	mov.b32 	%f23, %r23;
	add.f32 	%f24, %f22, %f23;
	mov.b32 	%r24, %f24;
	shfl.sync.down.b32	%r25|%p7, %r24, 4, 31, -1;
	mov.b32 	%f25, %r25;
	add.f32 	%f26, %f24, %f25;
	mov.b32 	%r26, %f26;
	shfl.sync.down.b32	%r27|%p8, %r26, 2, 31, -1;
	mov.b32 	%f27, %r27;
	add.f32 	%f28, %f26, %f27;
	mov.b32 	%r28, %f28;
	shfl.sync.down.b32	%r29|%p9, %r28, 1, 31, -1;
	mov.b32 	%f29, %r29;
	add.f32 	%f6, %f28, %f29;
	setp.ne.s32 	%p10, %r9, 0;
	@%p10 bra 	$L__BB4_8;
	shr.u32 	%r30, %r2, 3;
	mov.u32 	%r31, _ZZ20block_reduce_sum_f32fE6shared;
	add.s32 	%r32, %r31, %r30;
	st.shared.f32 	[%r32], %f6;
$L__BB4_8:
	bar.sync 	0;
	mov.u32 	%r33, %ntid.x;
	shr.u32 	%r34, %r33, 5;
	setp.ge.u32 	%p11, %r2, %r34;
	mov.f32 	%f47, 0f00000000;
	@%p11 bra 	$L__BB4_10;
	shl.b32 	%r35, %r9, 2;
	mov.u32 	%r36, _ZZ20block_reduce_sum_f32fE6shared;
	add.s32 	%r37, %r36, %r35;
	ld.shared.f32 	%f47, [%r37];
$L__BB4_10:
	setp.gt.u32 	%p12, %r2, 31;
	@%p12 bra 	$L__BB4_15;
	mov.b32 	%r38, %f47;
	shfl.sync.down.b32	%r39|%p13, %r38, 16, 31, -1;
	mov.b32 	%f31, %r39;
	add.f32 	%f32, %f47, %f31;
	mov.b32 	%r40, %f32;
	shfl.sync.down.b32	%r41|%p14, %r40, 8, 31, -1;
	mov.b32 	%f33, %r41;
	add.f32 	%f34, %f32, %f33;
	mov.b32 	%r42, %f34;
	shfl.sync.down.b32	%r43|%p15, %r42, 4, 31, -1;
	mov.b32 	%f35, %r43;
	add.f32 	%f36, %f34, %f35;
	mov.b32 	%r44, %f36;
	shfl.sync.down.b32	%r45|%p16, %r44, 2, 31, -1;
	mov.b32 	%f37, %r45;
	add.f32 	%f38, %f36, %f37;
	mov.b32 	%r46, %f38;
	shfl.sync.down.b32	%r47|%p17, %r46, 1, 31, -1;
	mov.b32 	%f39, %r47;
	add.f32 	%f9, %f38, %f39;
	setp.ne.s32 	%p18, %r2, 0;
	@%p18 bra 	$L__BB4_15;
	setp.neu.f32 	%p19, %f11, 0f00000000;
	@%p19 bra 	$L__BB4_14;
	mul.f32 	%f43, %f10, %f9;
	// begin inline asm
	{  cvt.rn.f16.f32 %rs9, %f43;}

	// end inline asm
	mul.wide.u32 	%rd17, %r1, 2;
	add.s64 	%rd18, %rd1, %rd17;
	st.global.u16 	[%rd18], %rs9;
	bra.uni 	$L__BB4_15;
$L__BB4_14:
	mul.wide.u32 	%rd15, %r1, 2;
	add.s64 	%rd16, %rd1, %rd15;
	ld.global.u16 	%rs7, [%rd16];
	// begin inline asm
	{  cvt.f32.f16 %f40, %rs7;}

	// end inline asm
	mul.f32 	%f42, %f11, %f40;
	fma.rn.f32 	%f41, %f10, %f9, %f42;
	// begin inline asm
	{  cvt.rn.f16.f32 %rs8, %f41;}

	// end inline asm
	st.global.u16 	[%rd16], %rs8;
$L__BB4_15:
	ret;

}
	// .globl	lux_gemvt_f16_kernel
.visible .entry lux_gemvt_f16_kernel(
	.param .u64 .ptr .align 1 lux_gemvt_f16_kernel_param_0,
	.param .u64 .ptr .align 1 lux_gemvt_f16_kernel_param_1,
	.param .u64 .ptr .align 1 lux_gemvt_f16_kernel_param_2,
	.param .f32 lux_gemvt_f16_kernel_param_3,
	.param .f32 lux_gemvt_f16_kernel_param_4,
	.param .u32 lux_gemvt_f16_kernel_param_5,
	.param .u32 lux_gemvt_f16_kernel_param_6
)
{
	.reg .pred 	%p<9>;
	.reg .b16 	%rs<6>;
	.reg .b32 	%r<19>;
	.reg .b32 	%f<21>;
	.reg .b64 	%rd<15>;

	ld.param.u64 	%rd6, [lux_gemvt_f16_kernel_param_0];
	ld.param.u64 	%rd4, [lux_gemvt_f16_kernel_param_1];
	ld.param.u64 	%rd5, [lux_gemvt_f16_kernel_param_2];
	ld.param.f32 	%f4, [lux_gemvt_f16_kernel_param_3];
	ld.param.f32 	%f5, [lux_gemvt_f16_kernel_param_4];
	ld.param.u32 	%r10, [lux_gemvt_f16_kernel_param_5];
	ld.param.u32 	%r11, [lux_gemvt_f16_kernel_param_6];
	cvta.to.global.u64 	%rd1, %rd6;
	mov.u32 	%r1, %ctaid.x;
	mov.u32 	%r2, %tid.x;
	setp.ge.u32 	%p1, %r1, %r11;
	@%p1 bra 	$L__BB5_12;
	setp.ge.u32 	%p2, %r2, %r10;
	mov.f32 	%f20, 0f00000000;
	@%p2 bra 	$L__BB5_4;
	mov.u32 	%r3, %ntid.x;
	cvta.to.global.u64 	%rd2, %rd4;
	cvta.to.global.u64 	%rd3, %rd5;
	mov.f32 	%f20, 0f00000000;
	mov.u32 	%r17, %r2;
$L__BB5_3:
	mad.lo.s32 	%r12, %r17, %r11, %r1;
	mul.wide.u32 	%rd7, %r12, 2;
	add.s64 	%rd8, %rd2, %rd7;
	ld.global.nc.u16 	%rs1, [%rd8];
	// begin inline asm
	{  cvt.f32.f16 %f8, %rs1;}

	// end inline asm
	mul.wide.u32 	%rd9, %r17, 2;
	add.s64 	%rd10, %rd3, %rd9;
	ld.global.nc.u16 	%rs2, [%rd10];
	// begin inline asm
	{  cvt.f32.f16 %f9, %rs2;}

	// end inline asm
	fma.rn.f32 	%f20, %f8, %f9, %f20;
	add.s32 	%r17, %r17, %r3;
	setp.lt.u32 	%p3, %r17, %r10;
	@%p3 bra 	$L__BB5_3;
$L__BB5_4:
	shl.b32 	%r13, %r2, 2;
	mov.u32 	%r14, sdata;
	add.s32 	%r6, %r14, %r13;
	st.shared.f32 	[%r6], %f20;
	bar.sync 	0;
	mov.u32 	%r18, %ntid.x;
	setp.lt.u32 	%p4, %r18, 2;
	@%p4 bra 	$L__BB5_8;
$L__BB5_5:
	shr.u32 	%r9, %r18, 1;
	setp.ge.u32 	%p5, %r2, %r9;
	@%p5 bra 	$L__BB5_7;
	shl.b32 	%r15, %r9, 2;
	add.s32 	%r16, %r6, %r15;
	ld.shared.f32 	%f10, [%r16];
	ld.shared.f32 	%f11, [%r6];
	add.f32 	%f12, %f10, %f11;
	st.shared.f32 	[%r6], %f12;
$L__BB5_7:
	bar.sync 	0;
	setp.gt.u32 	%p6, %r18, 3;
	mov.u32 	%r18, %r9;
	@%p6 bra 	$L__BB5_5;
$L__BB5_8:
	setp.ne.s32 	%p7, %r2, 0;
	@%p7 bra 	$L__BB5_12;
	setp.neu.f32 	%p8, %f5, 0f00000000;
	@%p8 bra 	$L__BB5_11;
	ld.shared.f32 	%f18, [sdata];
	mul.f32 	%f17, %f4, %f18;
	// begin inline asm
	{  cvt.rn.f16.f32 %rs5, %f17;}

	// end inline asm
	mul.wide.u32 	%rd13, %r1, 2;
	add.s64 	%rd14, %rd1, %rd13;
	st.global.u16 	[%rd14], %rs5;
	bra.uni 	$L__BB5_12;
$L__BB5_11:
	ld.shared.f32 	%f15, [sdata];
	mul.wide.u32 	%rd11, %r1, 2;
	add.s64 	%rd12, %rd1, %rd11;
	ld.global.u16 	%rs3, [%rd12];
	// begin inline asm
	{  cvt.f32.f16 %f13, %rs3;}

	// end inline asm
	mul.f32 	%f16, %f5, %f13;
	fma.rn.f32 	%f14, %f4, %f15, %f16;
	// begin inline asm
	{  cvt.rn.f16.f32 %rs4, %f14;}

	// end inline asm
	st.global.u16 	[%rd12], %rs4;
$L__BB5_12:
	ret;

}
	// .globl	lux_gemv_batched_f32_kernel
.visible .entry lux_gemv_batched_f32_kernel(
	.param .u64 .ptr .align 1 lux_gemv_batched_f32_kernel_param_0,
	.param .u64 .ptr .align 1 lux_gemv_batched_f32_kernel_param_1,
	.param .u64 .ptr .align 1 lux_gemv_batched_f32_kernel_param_2,
	.param .f32 lux_gemv_batched_f32_kernel_param_3,
	.param .f32 lux_gemv_batched_f32_kernel_param_4,
	.param .u32 lux_gemv_batched_f32_kernel_param_5,
	.param .u32 lux_gemv_batched_f32_kernel_param_6,
	.param .u32 lux_gemv_batched_f32_kernel_param_7,
	.param .u64 lux_gemv_batched_f32_kernel_param_8,
	.param .u64 lux_gemv_batched_f32_kernel_param_9,
	.param .u64 lux_gemv_batched_f32_kernel_param_10
)
{
	.reg .pred 	%p<21>;
	.reg .b32 	%r<41>;
	.reg .b32 	%f<40>;
	.reg .b64 	%rd<28>;

	ld.param.u64 	%rd6, [lux_gemv_batched_f32_kernel_param_0];
	ld.param.u64 	%rd7, [lux_gemv_batched_f32_kernel_param_1];
	ld.param.u64 	%rd8, [lux_gemv_batched_f32_kernel_param_2];
	ld.param.f32 	%f8, [lux_gemv_batched_f32_kernel_param_3];
	ld.param.f32 	%f9, [lux_gemv_batched_f32_kernel_param_4];
	ld.param.u32 	%r9, [lux_gemv_batched_f32_kernel_param_5];
	ld.param.u32 	%r8, [lux_gemv_batched_f32_kernel_param_6];
	ld.param.u32 	%r10, [lux_gemv_batched_f32_kernel_param_7];
	ld.param.u64 	%rd9, [lux_gemv_batched_f32_kernel_param_8];
	ld.param.u64 	%rd10, [lux_gemv_batched_f32_kernel_param_9];
	ld.param.u64 	%rd11, [lux_gemv_batched_f32_kernel_param_10];
	mov.u32 	%r1, %ctaid.y;
	mov.u32 	%r2, %ctaid.x;
	mov.u32 	%r3, %tid.x;
	setp.ge.u32 	%p1, %r1, %r10;
	setp.ge.u32 	%p2, %r2, %r9;
	or.pred  	%p3, %p2, %p1;
	@%p3 bra 	$L__BB6_13;
	cvta.to.global.u64 	%rd12, %rd6;
	cvt.u64.u32 	%rd13, %r1;
	mul.lo.s32 	%r11, %r8, %r2;
	cvt.u64.u32 	%rd14, %r11;
	mad.lo.s64 	%rd1, %rd9, %rd13, %rd14;
	mul.lo.s64 	%rd2, %rd10, %rd13;
	mul.lo.s64 	%rd15, %rd11, %rd13;
	shl.b64 	%rd16, %rd15, 2;
	add.s64 	%rd3, %rd12, %rd16;
	setp.ge.u32 	%p4, %r3, %r8;
	mov.f32 	%f38, 0f00000000;
	@%p4 bra 	$L__BB6_4;
	mov.u32 	%r4, %ntid.x;
	cvta.to.global.u64 	%rd4, %rd7;
	cvta.to.global.u64 	%rd5, %rd8;
	mov.f32 	%f38, 0f00000000;
	mov.u32 	%r40, %r3;
$L__BB6_3:
	cvt.u64.u32 	%rd17, %r40;
	add.s64 	%rd18, %rd1, %rd17;
	shl.b64 	%rd19, %rd18, 2;
	add.s64 	%rd20, %rd4, %rd19;
	ld.global.nc.f32 	%f12, [%rd20];
	add.s64 	%rd21, %rd2, %rd17;
	shl.b64 	%rd22, %rd21, 2;
	add.s64 	%rd23, %rd5, %rd22;
	ld.global.nc.f32 	%f13, [%rd23];
	fma.rn.f32 	%f38, %f12, %f13, %f38;
	add.s32 	%r40, %r40, %r4;
	setp.lt.u32 	%p5, %r40, %r8;
	@%p5 bra 	$L__BB6_3;
$L__BB6_4:
	and.b32  	%r7, %r3, 31;
	mov.b32 	%r12, %f38;
	shfl.sync.down.b32	%r13|%p6, %r12, 16, 31, -1;
	mov.b32 	%f14, %r13;
	add.f32 	%f15, %f38, %f14;
	mov.b32 	%r14, %f15;
	shfl.sync.down.b32	%r15|%p7, %r14, 8, 31, -1;
	mov.b32 	%f16, %r15;
	add.f32 	%f17, %f15, %f16;
	mov.b32 	%r16, %f17;
	shfl.sync.down.b32	%r17|%p8, %r16, 4, 31, -1;
	mov.b32 	%f18, %r17;
	add.f32 	%f19, %f17, %f18;
	mov.b32 	%r18, %f19;
	shfl.sync.down.b32	%r19|%p9, %r18, 2, 31, -1;
	mov.b32 	%f20, %r19;
	add.f32 	%f21, %f19, %f20;
	mov.b32 	%r20, %f21;
	shfl.sync.down.b32	%r21|%p10, %r20, 1, 31, -1;
	mov.b32 	%f22, %r21;
	add.f32 	%f4, %f21, %f22;
	setp.ne.s32 	%p11, %r7, 0;
	@%p11 bra 	$L__BB6_6;
	shr.u32 	%r22, %r3, 3;
	mov.u32 	%r23, _ZZ20block_reduce_sum_f32fE6shared;
	add.s32 	%r24, %r23, %r22;
	st.shared.f32 	[%r24], %f4;
$L__BB6_6:
	bar.sync 	0;
	mov.u32 	%r25, %ntid.x;
	shr.u32 	%r26, %r25, 5;
	setp.ge.u32 	%p12, %r3, %r26;
	mov.f32 	%f39, 0f00000000;
	@%p12 bra 	$L__BB6_8;
	shl.b32 	%r27, %r7, 2;
	mov.u32 	%r28, _ZZ20block_reduce_sum_f32fE6shared;
	add.s32 	%r29, %r28, %r27;
	ld.shared.f32 	%f39, [%r29];
$L__BB6_8:
	setp.gt.u32 	%p13, %r3, 31;
	@%p13 bra 	$L__BB6_13;
	mov.b32 	%r30, %f39;
	shfl.sync.down.b32	%r31|%p14, %r30, 16, 31, -1;
	mov.b32 	%f24, %r31;
	add.f32 	%f25, %f39, %f24;
	mov.b32 	%r32, %f25;
	shfl.sync.down.b32	%r33|%p15, %r32, 8, 31, -1;
	mov.b32 	%f26, %r33;
	add.f32 	%f27, %f25, %f26;
	mov.b32 	%r34, %f27;
	shfl.sync.down.b32	%r35|%p16, %r34, 4, 31, -1;
	mov.b32 	%f28, %r35;
	add.f32 	%f29, %f27, %f28;
	mov.b32 	%r36, %f29;
	shfl.sync.down.b32	%r37|%p17, %r36, 2, 31, -1;
	mov.b32 	%f30, %r37;
	add.f32 	%f31, %f29, %f30;
	mov.b32 	%r38, %f31;
	shfl.sync.down.b32	%r39|%p18, %r38, 1, 31, -1;
	mov.b32 	%f32, %r39;
	add.f32 	%f7, %f31, %f32;
	setp.ne.s32 	%p19, %r3, 0;
	@%p19 bra 	$L__BB6_13;
	setp.neu.f32 	%p20, %f9, 0f00000000;
	@%p20 bra 	$L__BB6_12;
	mul.f32 	%f36, %f8, %f7;
	mul.wide.u32 	%rd26, %r2, 4;
	add.s64 	%rd27, %rd3, %rd26;
	st.global.f32 	[%rd27], %f36;
	bra.uni 	$L__BB6_13;
$L__BB6_12:
	mul.wide.u32 	%rd24, %r2, 4;
	add.s64 	%rd25, %rd3, %rd24;
	ld.global.f32 	%f33, [%rd25];
	mul.f32 	%f34, %f9, %f33;
	fma.rn.f32 	%f35, %f8, %f7, %f34;
	st.global.f32 	[%rd25], %f35;
$L__BB6_13:
	ret;

}


// ===== COMPILED SASS (sm_100) =====

	.target	sm_100

	.elftype	@"ET_EXEC"


//--------------------- .note.nv.tkinfo           --------------------------
	.section	.note.nv.tkinfo,"",@"SHT_NOTE"
	.sectionflags	@"SHF_NOTE_NV_TKINFO"
	.tkinfo
        /*0018*/ 	.word	0x00000002
        /*0030*/ 	.string	""
        /*0030*/ 	.string	"ptxas"
        /*0030*/ 	.string	"Cuda compilation tools, release 13.0, V13.0.88"
        /*0030*/ 	.string	"Build cuda_13.0.r13.0/compiler.36424714_0"
        /*0030*/ 	.string	"-arch sm_100 -m 64 "



//--------------------- .note.nv.cuinfo           --------------------------
	.section	.note.nv.cuinfo,"",@"SHT_NOTE"
	.sectionflags	@"SHF_NOTE_NV_CUINFO"
        /*0018*/ 	.short	0x0002
        /*001a*/ 	.short	0x0064
        /*001c*/ 	.short	0x0082
	.zero		2


//--------------------- .nv.info                  --------------------------
	.section	.nv.info,"",@"SHT_CUDA_INFO"
	.align	4


	//----- nvinfo : EIATTR_REGCOUNT
	.align		4
        /*0000*/ 	.byte	0x04, 0x2f
        /*0002*/ 	.short	(.L_1 - .L_0)
	.align		4
.L_0:
        /*0004*/ 	.word	index@(lux_gemv_f32_kernel)
        /*0008*/ 	.word	0x00000017


	//----- nvinfo : EIATTR_FRAME_SIZE
	.align		4
.L_1:
        /*000c*/ 	.byte	0x04, 0x11
        /*000e*/ 	.short	(.L_3 - .L_2)
	.align		4
.L_2:
        /*0010*/ 	.word	index@(lux_gemv_f32_kernel)
        /*0014*/ 	.word	0x00000000


	//----- nvinfo : EIATTR_REGCOUNT
	.align		4
.L_3:
        /*0018*/ 	.byte	0x04, 0x2f
        /*001a*/ 	.short	(.L_5 - .L_4)
	.align		4
.L_4:
        /*001c*/ 	.word	index@(lux_gemv_simple_f32_kernel)
        /*0020*/ 	.word	0x0000001a


	//----- nvinfo : EIATTR_FRAME_SIZE
	.align		4
.L_5:
        /*0024*/ 	.byte	0x04, 0x11
        /*0026*/ 	.short	(.L_7 - .L_6)
	.align		4
.L_6:
        /*0028*/ 	.word	index@(lux_gemv_simple_f32_kernel)
        /*002c*/ 	.word	0x00000000


	//----- nvinfo : EIATTR_REGCOUNT
	.align		4
.L_7:
        /*0030*/ 	.byte	0x04, 0x2f
        /*0032*/ 	.short	(.L_9 - .L_8)
	.align		4
.L_8:
        /*0034*/ 	.word	index@(lux_gemvt_f32_kernel)
        /*0038*/ 	.word	0x00000010


	//----- nvinfo : EIATTR_FRAME_SIZE
	.align		4
.L_9:
        /*003c*/ 	.byte	0x04, 0x11
        /*003e*/ 	.short	(.L_11 - .L_10)
	.align		4
.L_10:
        /*0040*/ 	.word	index@(lux_gemvt_f32_kernel)
        /*0044*/ 	.word	0x00000000


	//----- nvinfo : EIATTR_REGCOUNT
	.align		4
.L_11:
        /*0048*/ 	.byte	0x04, 0x2f
        /*004a*/ 	.short	(.L_13 - .L_12)
	.align		4
.L_12:
        /*004c*/ 	.word	index@(lux_gemv_tiled_f32_kernel)
        /*0050*/ 	.word	0x00000014


	//----- nvinfo : EIATTR_FRAME_SIZE
	.align		4
.L_13:
        /*0054*/ 	.byte	0x04, 0x11
        /*0056*/ 	.short	(.L_15 - .L_14)
	.align		4
.L_14:
        /*0058*/ 	.word	index@(lux_gemv_tiled_f32_kernel)
        /*005c*/ 	.word	0x00000000


	//----- nvinfo : EIATTR_REGCOUNT
	.align		4
.L_15:
        /*0060*/ 	.byte	0x04, 0x2f
        /*0062*/ 	.short	(.L_17 - .L_16)
	.align		4
.L_16:
        /*0064*/ 	.word	index@(lux_gemv_f16_kernel)
        /*0068*/ 	.word	0x00000015


	//----- nvinfo : EIATTR_FRAME_SIZE
	.align		4
.L_17:
        /*006c*/ 	.byte	0x04, 0x11
        /*006e*/ 	.short	(.L_19 - .L_18)
	.align		4
.L_18:
        /*0070*/ 	.word	index@(lux_gemv_f16_kernel)
        /*0074*/ 	.word	0x00000000


	//----- nvinfo : EIATTR_REGCOUNT
	.align		4
.L_19:
        /*0078*/ 	.byte	0x04, 0x2f
        /*007a*/ 	.short	(.L_21 - .L_20)
	.align		4
.L_20:
        /*007c*/ 	.word	index@(lux_gemvt_f16_kernel)
        /*0080*/ 	.word	0x00000013


	//----- nvinfo : EIATTR_FRAME_SIZE
	.align		4
.L_21:
        /*0084*/ 	.byte	0x04, 0x11
        /*0086*/ 	.short	(.L_23 - .L_22)
	.align		4
.L_22:
        /*0088*/ 	.word	index@(lux_gemvt_f16_kernel)
        /*008c*/ 	.word	0x00000000


	//----- nvinfo : EIATTR_REGCOUNT
	.align		4
.L_23:
        /*0090*/ 	.byte	0x04, 0x2f
        /*0092*/ 	.short	(.L_25 - .L_24)
	.align		4
.L_24:
        /*0094*/ 	.word	index@(lux_gemv_batched_f32_kernel)
        /*0098*/ 	.word	0x00000014


	//----- nvinfo : EIATTR_FRAME_SIZE
	.align		4
.L_25:
        /*009c*/ 	.byte	0x04, 0x11
        /*009e*/ 	.short	(.L_27 - .L_26)
	.align		4
.L_26:
        /*00a0*/ 	.word	index@(lux_gemv_batched_f32_kernel)
        /*00a4*/ 	.word	0x00000000


	//----- nvinfo : EIATTR_MIN_STACK_SIZE
	.align		4
.L_27:
        /*00a8*/ 	.byte	0x04, 0x12
        /*00aa*/ 	.short	(.L_29 - .L_28)
	.align		4
.L_28:
        /*00ac*/ 	.word	index@(lux_gemv_batched_f32_kernel)
        /*00b0*/ 	.word	0x00000000


	//----- nvinfo : EIATTR_MIN_STACK_SIZE
	.align		4
.L_29:
        /*00b4*/ 	.byte	0x04, 0x12
        /*00b6*/ 	.short	(.L_31 - .L_30)
	.align		4
.L_30:
        /*00b8*/ 	.word	index@(lux_gemvt_f16_kernel)
        /*00bc*/ 	.word	0x00000000


	//----- nvinfo : EIATTR_MIN_STACK_SIZE
	.align		4
.L_31:
        /*00c0*/ 	.byte	0x04, 0x12
        /*00c2*/ 	.short	(.L_33 - .L_32)
	.align		4
.L_32:
        /*00c4*/ 	.word	index@(lux_gemv_f16_kernel)
        /*00c8*/ 	.word	0x00000000


	//----- nvinfo : EIATTR_MIN_STACK_SIZE
	.align		4
.L_33:
        /*00cc*/ 	.byte	0x04, 0x12
        /*00ce*/ 	.short	(.L_35 - .L_34)
	.align		4
.L_34:
        /*00d0*/ 	.word	index@(lux_gemv_tiled_f32_kernel)
        /*00d4*/ 	.word	0x00000000


	//----- nvinfo : EIATTR_MIN_STACK_SIZE
	.align		4
.L_35:
        /*00d8*/ 	.byte	0x04, 0x12
        /*00da*/ 	.short	(.L_37 - .L_36)
	.align		4
.L_36:
        /*00dc*/ 	.word	index@(lux_gemvt_f32_kernel)
        /*00e0*/ 	.word	0x00000000


	//----- nvinfo : EIATTR_MIN_STACK_SIZE
	.align		4
.L_37:
        /*00e4*/ 	.byte	0x04, 0x12
        /*00e6*/ 	.short	(.L_39 - .L_38)
	.align		4
.L_38:
        /*00e8*/ 	.word	index@(lux_gemv_simple_f32_kernel)
        /*00ec*/ 	.word	0x00000000


	//----- nvinfo : EIATTR_MIN_STACK_SIZE
	.align		4
.L_39:
        /*00f0*/ 	.byte	0x04, 0x12
        /*00f2*/ 	.short	(.L_41 - .L_40)
	.align		4
.L_40:
        /*00f4*/ 	.word	index@(lux_gemv_f32_kernel)
        /*00f8*/ 	.word	0x00000000
.L_41:


//--------------------- .nv.compat                --------------------------
	.section	.nv.compat,"",@"SHT_CUDA_COMPAT_INFO"
	.align	4
        /*0000*/ 	.byte	0x02, 0x09, 0x00, 0x00, 0x02, 0x02, 0x01, 0x00, 0x02, 0x05, 0x05, 0x00, 0x03, 0x07, 0x01, 0x01
        /*0010*/ 	.byte	0x02, 0x03, 0x00, 0x00, 0x02, 0x06, 0x01, 0x00, 0x04, 0x0b, 0x08, 0x00, 0x09, 0x00, 0x00, 0x00
        /*0020*/ 	.byte	0x00, 0x00, 0x00, 0x00


//--------------------- .nv.info.lux_gemv_batched_f32_kernel --------------------------
	.section	.nv.info.lux_gemv_batched_f32_kernel,"",@"SHT_CUDA_INFO"
	.sectionflags	@""
	.align	4


	//----- nvinfo : EIATTR_CUDA_API_VERSION
	.align		4
        /*0000*/ 	.byte	0x04, 0x37
        /*0002*/ 	.short	(.L_43 - .L_42)
.L_42:
        /*0004*/ 	.word	0x00000082


	//----- nvinfo : EIATTR_KPARAM_INFO
	.align		4
.L_43:
        /*0008*/ 	.byte	0x04, 0x17
        /*000a*/ 	.short	(.L_45 - .L_44)
.L_44:
        /*000c*/ 	.word	0x00000000
        /*0010*/ 	.short	0x000a
        /*0012*/ 	.short	0x0040
        /*0014*/ 	.byte	0x00, 0xf0, 0x21, 0x00


	//----- nvinfo : EIATTR_KPARAM_INFO
	.align		4
.L_45:
        /*0018*/ 	.byte	0x04, 0x17
        /*001a*/ 	.short	(.L_47 - .L_46)
.L_46:
        /*001c*/ 	.word	0x00000000
        /*0020*/ 	.short	0x0009
        /*0022*/ 	.short	0x0038
        /*0024*/ 	.byte	0x00, 0xf0, 0x21, 0x00


	//----- nvinfo : EIATTR_KPARAM_INFO
	.align		4
.L_47:
        /*0028*/ 	.byte	0x04, 0x17
        /*002a*/ 	.short	(.L_49 - .L_48)
.L_48:
        /*002c*/ 	.word	0x00000000
        /*0030*/ 	.short	0x0008
        /*0032*/ 	.short	0x0030
        /*0034*/ 	.byte	0x00, 0xf0, 0x21, 0x00


	//----- nvinfo : EIATTR_KPARAM_INFO
	.align		4
.L_49:
        /*0038*/ 	.byte	0x04, 0x17
        /*003a*/ 	.short	(.L_51 - .L_50)
.L_50:
        /*003c*/ 	.word	0x00000000
        /*0040*/ 	.short	0x0007
        /*0042*/ 	.short	0x0028
        /*0044*/ 	.byte	0x00, 0xf0, 0x11, 0x00


	//----- nvinfo : EIATTR_KPARAM_INFO
	.align		4
.L_51:
        /*0048*/ 	.byte	0x04, 0x17
        /*004a*/ 	.short	(.L_53 - .L_52)
.L_52:
        /*004c*/ 	.word	0x00000000
        /*0050*/ 	.short	0x0006
        /*0052*/ 	.short	0x0024
        /*0054*/ 	.byte	0x00, 0xf0, 0x11, 0x00


	//----- nvinfo : EIATTR_KPARAM_INFO
	.align		4
.L_53:
        /*0058*/ 	.byte	0x04, 0x17
        /*005a*/ 	.short	(.L_55 - .L_54)
.L_54:
        /*005c*/ 	.word	0x00000000
        /*0060*/ 	.short	0x0005
        /*0062*/ 	.short	0x0020
        /*0064*/ 	.byte	0x00, 0xf0, 0x11, 0x00


	//----- nvinfo : EIATTR_KPARAM_INFO
	.align		4
.L_55:
        /*0068*/ 	.byte	0x04, 0x17
        /*006a*/ 	.short	(.L_57 - .L_56)
.L_56:
        /*006c*/ 	.word	0x00000000
        /*0070*/ 	.short	0x0004
        /*0072*/ 	.short	0x001c
        /*0074*/ 	.byte	0x00, 0xf0, 0x11, 0x00


	//----- nvinfo : EIATTR_KPARAM_INFO
	.align		4
.L_57:
        /*0078*/ 	.byte	0x04, 0x17
        /*007a*/ 	.short	(.L_59 - .L_58)
.L_58:
        /*007c*/ 	.word	0x00000000
        /*0080*/ 	.short	0x0003
        /*0082*/ 	.short	0x0018
        /*0084*/ 	.byte	0x00, 0xf0, 0x11, 0x00


	//----- nvinfo : EIATTR_KPARAM_INFO
	.align		4
.L_59:
        /*0088*/ 	.byte	0x04, 0x17
        /*008a*/ 	.short	(.L_61 - .L_60)
.L_60:
        /*008c*/ 	.word	0x00000000
        /*0090*/ 	.short	0x0002
        /*0092*/ 	.short	0x0010
        /*0094*/ 	.byte	0x00, 0xf5, 0x21, 0x00


	//----- nvinfo : EIATTR_KPARAM_INFO
	.align		4
.L_61:
        /*0098*/ 	.byte	0x04, 0x17
        /*009a*/ 	.short	(.L_63 - .L_62)
.L_62:
        /*009c*/ 	.word	0x00000000
        /*00a0*/ 	.short	0x0001
        /*00a2*/ 	.short	0x0008
        /*00a4*/ 	.byte	0x00, 0xf5, 0x21, 0x00


	//----- nvinfo : EIATTR_KPARAM_INFO
	.align		4
.L_63:
        /*00a8*/ 	.byte	0x04, 0x17
        /*00aa*/ 	.short	(.L_65 - .L_64)
.L_64:
        /*00ac*/ 	.word	0x00000000
        /*00b0*/ 	.short	0x0000
        /*00b2*/ 	.short	0x0000
        /*00b4*/ 	.byte	0x00, 0xf5, 0x21, 0x00


	//----- nvinfo : EIATTR_SPARSE_MMA_MASK
	.align		4
.L_65:
        /*00b8*/ 	.byte	0x03, 0x50
        /*00ba*/ 	.short	0x0000


	//----- nvinfo : EIATTR_MAXREG_COUNT
	.align		4
        /*00bc*/ 	.byte	0x03, 0x1b
        /*00be*/ 	.short	0x00ff


	//----- nvinfo : EIATTR_NUM_BARRIERS
	.align		4
        /*00c0*/ 	.byte	0x02, 0x4c
        /*00c2*/ 	.byte	0x01
	.zero		1


	//----- nvinfo : EIATTR_MERCURY_ISA_VERSION
	.align		4
        /*00c4*/ 	.byte	0x03, 0x5f
        /*00c6*/ 	.short	0x0101


	//----- nvinfo : EIATTR_COOP_GROUP_MASK_REGIDS
	.align		4
        /*00c8*/ 	.byte	0x04, 0x29
        /*00ca*/ 	.short	(.L_67 - .L_66)


	//   ....[0]....
.L_66:
        /*00cc*/ 	.word	0xffffffff


	//   ....[1]....
        /*00d0*/ 	.word	0xffffffff


	//   ....[2]....
        /*00d4*/ 	.word	0xffffffff


	//   ....[3]....
        /*00d8*/ 	.word	0xffffffff


	//   ....[4]....
        /*00dc*/ 	.word	0xffffffff


	//   ....[5]....
        /*00e0*/ 	.word	0xffffffff


	//   ....[6]....
        /*00e4*/ 	.word	0xffffffff


	//   ....[7]....
        /*00e8*/ 	.word	0xffffffff


	//   ....[8]....
        /*00ec*/ 	.word	0xffffffff


	//   ....[9]....
        /*00f0*/ 	.word	0xffffffff


	//----- nvinfo : EIATTR_COOP_GROUP_INSTR_OFFSETS
	.align		4
.L_67:
        /*00f4*/ 	.byte	0x04, 0x28
        /*00f6*/ 	.short	(.L_69 - .L_68)


	//   ....[0]....
.L_68:
        /*00f8*/ 	.word	0x000002b0


	//   ....[1]....
        /*00fc*/ 	.word	0x00000300


	//   ....[2]....
        /*0100*/ 	.word	0x00000340


	//   ....[3]....
        /*0104*/ 	.word	0x00000390


	//   ....[4]....
        /*0108*/ 	.word	0x00000400


	//   ....[5]....
        /*010c*/ 	.word	0x000004a0


	//   ....[6]....
        /*0110*/ 	.word	0x000004d0


	//   ....[7]....
        /*0114*/ 	.word	0x000004f0


	//   ....[8]....
        /*0118*/ 	.word	0x00000510


	//   ....[9]....
        /*011c*/ 	.word	0x00000530


	//----- nvinfo : EIATTR_VRC_CTA_INIT_COUNT
	.align		4
.L_69:
        /*0120*/ 	.byte	0x02, 0x4a
	.zero		1
	.zero		1


	//----- nvinfo : EIATTR_EXIT_INSTR_OFFSETS
	.align		4
        /*0124*/ 	.byte	0x04, 0x1c
        /*0126*/ 	.short	(.L_71 - .L_70)


	//   ....[0]....
.L_70:
        /*0128*/ 	.word	0x00000070


	//   ....[1]....
        /*012c*/ 	.word	0x00000490


	//   ....[2]....
        /*0130*/ 	.word	0x00000540


	//   ....[3]....
        /*0134*/ 	.word	0x000005f0


	//   ....[4]....
        /*0138*/ 	.word	0x00000660


	//----- nvinfo : EIATTR_CRS_STACK_SIZE
	.align		4
.L_71:
        /*013c*/ 	.byte	0x04, 0x1e
        /*013e*/ 	.short	(.L_73 - .L_72)
.L_72:
        /*0140*/ 	.word	0x00000000


	//----- nvinfo : EIATTR_CBANK_PARAM_SIZE
	.align		4
.L_73:
        /*0144*/ 	.byte	0x03, 0x19
        /*0146*/ 	.short	0x0048


	//----- nvinfo : EIATTR_PARAM_CBANK
	.align		4
        /*0148*/ 	.byte	0x04, 0x0a
        /*014a*/ 	.short	(.L_75 - .L_74)
	.align		4
.L_74:
        /*014c*/ 	.word	index@(.nv.constant0.lux_gemv_batched_f32_kernel)
        /*0150*/ 	.short	0x0380
        /*0152*/ 	.short	0x0048


	//----- nvinfo : EIATTR_SW_WAR
	.align		4
.L_75:
        /*0154*/ 	.byte	0x04, 0x36
        /*0156*/ 	.short	(.L_77 - .L_76)
.L_76:
        /*0158*/ 	.word	0x00000008
.L_77:


//--------------------- .nv.info.lux_gemvt_f16_kernel --------------------------
	.section	.nv.info.lux_gemvt_f16_kernel,"",@"SHT_CUDA_INFO"
	.sectionflags	@""
	.align	4


	//----- nvinfo : EIATTR_CUDA_API_VERSION
	.align		4
        /*0000*/ 	.byte	0x04, 0x37
        /*0002*/ 	.short	(.L_79 - .L_78)
.L_78:
        /*0004*/ 	.word	0x00000082


	//----- nvinfo : EIATTR_KPARAM_INFO
	.align		4
.L_79:
        /*0008*/ 	.byte	0x04, 0x17
        /*000a*/ 	.short	(.L_81 - .L_80)
.L_80:
        /*000c*/ 	.word	0x00000000
        /*0010*/ 	.short	0x0006
        /*0012*/ 	.short	0x0024
        /*0014*/ 	.byte	0x00, 0xf0, 0x11, 0x00


	//----- nvinfo : EIATTR_KPARAM_INFO
	.align		4
.L_81:
        /*0018*/ 	.byte	0x04, 0x17
        /*001a*/ 	.short	(.L_83 - .L_82)
.L_82:
        /*001c*/ 	.word	0x00000000
        /*0020*/ 	.short	0x0005
        /*0022*/ 	.short	0x0020
        /*0024*/ 	.byte	0x00, 0xf0, 0x11, 0x00


	//----- nvinfo : EIATTR_KPARAM_INFO
	.align		4
.L_83:
        /*0028*/ 	.byte	0x04, 0x17
        /*002a*/ 	.short	(.L_85 - .L_84)
.L_84:
        /*002c*/ 	.word	0x00000000
        /*0030*/ 	.short	0x0004
        /*0032*/ 	.short	0x001c
        /*0034*/ 	.byte	0x00, 0xf0, 0x11, 0x00


	//----- nvinfo : EIATTR_KPARAM_INFO
	.align		4
.L_85:
        /*0038*/ 	.byte	0x04, 0x17
        /*003a*/ 	.short	(.L_87 - .L_86)
.L_86:
        /*003c*/ 	.word	0x00000000
        /*0040*/ 	.short	0x0003
        /*0042*/ 	.short	0x0018
        /*0044*/ 	.byte	0x00, 0xf0, 0x11, 0x00


	//----- nvinfo : EIATTR_KPARAM_INFO
	.align		4
.L_87:
        /*0048*/ 	.byte	0x04, 0x17
        /*004a*/ 	.short	(.L_89 - .L_88)
.L_88:
        /*004c*/ 	.word	0x00000000
        /*0050*/ 	.short	0x0002
        /*0052*/ 	.short	0x0010
        /*0054*/ 	.byte	0x00, 0xf5, 0x21, 0x00


	//----- nvinfo : EIATTR_KPARAM_INFO
	.align		4
.L_89:
        /*0058*/ 	.byte	0x04, 0x17
        /*005a*/ 	.short	(.L_91 - .L_90)
.L_90:
        /*005c*/ 	.word	0x00000000
        /*0060*/ 	.short	0x0001
        /*0062*/ 	.short	0x0008
        /*0064*/ 	.byte	0x00, 0xf5, 0x21, 0x00


	//----- nvinfo : EIATTR_KPARAM_INFO
	.align		4
.L_91:
        /*0068*/ 	.byte	0x04, 0x17
        /*006a*/ 	.short	(.L_93 - .L_92)
.L_92:
        /*006c*/ 	.word	0x00000000
        /*0070*/ 	.short	0x0000
        /*0072*/ 	.short	0x0000
        /*0074*/ 	.byte	0x00, 0xf5, 0x21, 0x00


	//----- nvinfo : EIATTR_SPARSE_MMA_MASK
	.align		4
.L_93:
        /*0078*/ 	.byte	0x03, 0x50
        /*007a*/ 	.short	0x0000


	//----- nvinfo : EIATTR_MAXREG_COUNT
	.align		4
        /*007c*/ 	.byte	0x03, 0x1b
        /*007e*/ 	.short	0x00ff


	//----- nvinfo : EIATTR_NUM_BARRIERS
	.align		4
        /*0080*/ 	.byte	0x02, 0x4c
        /*0082*/ 	.byte	0x01
	.zero		1


	//----- nvinfo : EIATTR_MERCURY_ISA_VERSION
	.align		4
        /*0084*/ 	.byte	0x03, 0x5f
        /*0086*/ 	.short	0x0101


	//----- nvinfo : EIATTR_VRC_CTA_INIT_COUNT
	.align		4
        /*0088*/ 	.byte	0x02, 0x4a
	.zero		1
	.zero		1


	//----- nvinfo : EIATTR_EXIT_INSTR_OFFSETS
	.align		4
        /*008c*/ 	.byte	0x04, 0x1c
        /*008e*/ 	.short	(.L_95 - .L_94)


	//   ....[0]....
.L_94:
        /*0090*/ 	.word	0x00000040


	//   ....[1]....
        /*0094*/ 	.word	0x00000330


	//   ....[2]....
        /*0098*/ 	.word	0x00000410


	//   ....[3]....
        /*009c*/ 	.word	0x000004f0


	//----- nvinfo : EIATTR_CRS_STACK_SIZE
	.align		4
.L_95:
        /*00a0*/ 	.byte	0x04, 0x1e
        /*00a2*/ 	.short	(.L_97 - .L_96)
.L_96:
        /*00a4*/ 	.word	0x00000000


	//----- nvinfo : EIATTR_CBANK_PARAM_SIZE
	.align		4
.L_97:
        /*00a8*/ 	.byte	0x03, 0x19
        /*00aa*/ 	.short	0x0028


	//----- nvinfo : EIATTR_PARAM_CBANK
	.align		4
        /*00ac*/ 	.byte	0x04, 0x0a
        /*00ae*/ 	.short	(.L_99 - .L_98)
	.align		4
.L_98:
        /*00b0*/ 	.word	index@(.nv.constant0.lux_gemvt_f16_kernel)
        /*00b4*/ 	.short	0x0380
        /*00b6*/ 	.short	0x0028


	//----- nvinfo : EIATTR_SW_WAR
	.align		4
.L_99:
        /*00b8*/ 	.byte	0x04, 0x36
        /*00ba*/ 	.short	(.L_101 - .L_100)
.L_100:
        /*00bc*/ 	.word	0x00000008
.L_101:


//--------------------- .nv.info.lux_gemv_f16_kernel --------------------------
	.section	.nv.info.lux_gemv_f16_kernel,"",@"SHT_CUDA_INFO"
	.sectionflags	@""
	.align	4


	//----- nvinfo : EIATTR_CUDA_API_VERSION
	.align		4
        /*0000*/ 	.byte	0x04, 0x37
        /*0002*/ 	.short	(.L_103 - .L_102)
.L_102:
        /*0004*/ 	.word	0x00000082


	//----- nvinfo : EIATTR_KPARAM_INFO
	.align		4
.L_103:
        /*0008*/ 	.byte	0x04, 0x17
        /*000a*/ 	.short	(.L_105 - .L_104)
.L_104:
        /*000c*/ 	.word	0x00000000
        /*0010*/ 	.short	0x0006
        /*0012*/ 	.short	0x0024
        /*0014*/ 	.byte	0x00, 0xf0, 0x11, 0x00


	//----- nvinfo : EIATTR_KPARAM_INFO
	.align		4
.L_105:
        /*0018*/ 	.byte	0x04, 0x17
        /*001a*/ 	.short	(.L_107 - .L_106)
.L_106:
        /*001c*/ 	.word	0x00000000
        /*0020*/ 	.short	0x0005
        /*0022*/ 	.short	0x0020
        /*0024*/ 	.byte	0x00, 0xf0, 0x11, 0x00


	//----- nvinfo : EIATTR_KPARAM_INFO
	.align		4
.L_107:
        /*0028*/ 	.byte	0x04, 0x17
        /*002a*/ 	.short	(.L_109 - .L_108)
.L_108:
        /*002c*/ 	.word	0x00000000
        /*0030*/ 	.short	0x0004
        /*0032*/ 	.short	0x001c
        /*0034*/ 	.byte	0x00, 0xf0, 0x11, 0x00


	//----- nvinfo : EIATTR_KPARAM_INFO
	.align		4
.L_109:
        /*0038*/ 	.byte	0x04, 0x17
        /*003a*/ 	.short	(.L_111 - .L_110)
.L_110:
        /*003c*/ 	.word	0x00000000
        /*0040*/ 	.short	0x0003
        /*0042*/ 	.short	0x0018
        /*0044*/ 	.byte	0x00, 0xf0, 0x11, 0x00


	//----- nvinfo : EIATTR_KPARAM_INFO
	.align		4
.L_111:
        /*0048*/ 	.byte	0x04, 0x17
        /*004a*/ 	.short	(.L_113 - .L_112)
.L_112:
        /*004c*/ 	.word	0x00000000
        /*0050*/ 	.short	0x0002
        /*0052*/ 	.short	0x0010
        /*0054*/ 	.byte	0x00, 0xf5, 0x21, 0x00


	//----- nvinfo : EIATTR_KPARAM_INFO
	.align		4
.L_113:
        /*0058*/ 	.byte	0x04, 0x17
        /*005a*/ 	.short	(.L_115 - .L_114)
.L_114:
        /*005c*/ 	.word	0x00000000
        /*0060*/ 	.short	0x0001
        /*0062*/ 	.short	0x0008
        /*0064*/ 	.byte	0x00, 0xf5, 0x21, 0x00


	//----- nvinfo : EIATTR_KPARAM_INFO
	.align		4
.L_115:
        /*0068*/ 	.byte	0x04, 0x17
        /*006a*/ 	.short	(.L_117 - .L_116)
.L_116:
        /*006c*/ 	.word	0x00000000
        /*0070*/ 	.short	0x0000
        /*0072*/ 	.short	0x0000
        /*0074*/ 	.byte	0x00, 0xf5, 0x21, 0x00


	//----- nvinfo : EIATTR_SPARSE_MMA_MASK
	.align		4
.L_117:
        /*0078*/ 	.byte	0x03, 0x50
        /*007a*/ 	.short	0x0000


	//----- nvinfo : EIATTR_MAXREG_COUNT
	.align		4
        /*007c*/ 	.byte	0x03, 0x1b
        /*007e*/ 	.short	0x00ff


	//----- nvinfo : EIATTR_NUM_BARRIERS
	.align		4
        /*0080*/ 	.byte	0x02, 0x4c
        /*0082*/ 	.byte	0x01
	.zero		1


	//----- nvinfo : EIATTR_MERCURY_ISA_VERSION
	.align		4
        /*0084*/ 	.byte	0x03, 0x5f
        /*0086*/ 	.short	0x0101


	//----- nvinfo : EIATTR_COOP_GROUP_MASK_REGIDS
	.align		4
        /*0088*/ 	.byte	0x04, 0x29
        /*008a*/ 	.short	(.L_119 - .L_118)


	//   ....[0]....
.L_118:
        /*008c*/ 	.word	0xffffffff


	//   ....[1]....
        /*0090*/ 	.word	0xffffffff


	//   ....[2]....
        /*0094*/ 	.word	0xffffffff


	//   ....[3]....
        /*0098*/ 	.word	0xffffffff


	//   ....[4]....
        /*009c*/ 	.word	0xffffffff


	//   ....[5]....
        /*00a0*/ 	.word	0xffffffff


	//   ....[6]....
        /*00a4*/ 	.word	0xffffffff


	//   ....[7]....
        /*00a8*/ 	.word	0xffffffff


	//   ....[8]....
        /*00ac*/ 	.word	0xffffffff


	//   ....[9]....
        /*00b0*/ 	.word	0xffffffff


	//----- nvinfo : EIATTR_COOP_GROUP_INSTR_OFFSETS
	.align		4
.L_119:
        /*00b4*/ 	.byte	0x04, 0x28
        /*00b6*/ 	.short	(.L_121 - .L_120)


	//   ....[0]....
.L_120:
        /*00b8*/ 	.word	0x00000340


	//   ....[1]....
        /*00bc*/ 	.word	0x00000360


	//   ....[2]....
        /*00c0*/ 	.word	0x00000380


	//   ....[3]....
        /*00c4*/ 	.word	0x000003b0


	//   ....[4]....
        /*00c8*/ 	.word	0x000003e0


	//   ....[5]....
        /*00cc*/ 	.word	0x000004c0


	//   ....[6]....
        /*00d0*/ 	.word	0x000004f0


	//   ....[7]....
        /*00d4*/ 	.word	0x00000510


	//   ....[8]....
        /*00d8*/ 	.word	0x00000530


	//   ....[9]....
        /*00dc*/ 	.word	0x00000550


	//----- nvinfo : EIATTR_VRC_CTA_INIT_COUNT
	.align		4
.L_121:
        /*00e0*/ 	.byte	0x02, 0x4a
	.zero		1
	.zero		1


	//----- nvinfo : EIATTR_EXIT_INSTR_OFFSETS
	.align		4
        /*00e4*/ 	.byte	0x04, 0x1c
        /*00e6*/ 	.short	(.L_123 - .L_122)


	//   ....[0]....
.L_122:
        /*00e8*/ 	.word	0x00000040


	//   ....[1]....
        /*00ec*/ 	.word	0x000004b0


	//   ....[2]....
        /*00f0*/ 	.word	0x00000560


	//   ....[3]....
        /*00f4*/ 	.word	0x00000610


	//   ....[4]....
        /*00f8*/ 	.word	0x000006b0


	//----- nvinfo : EIATTR_CRS_STACK_SIZE
	.align		4
.L_123:
        /*00fc*/ 	.byte	0x04, 0x1e
        /*00fe*/ 	.short	(.L_125 - .L_124)
.L_124:
        /*0100*/ 	.word	0x00000000


	//----- nvinfo : EIATTR_CBANK_PARAM_SIZE
	.align		4
.L_125:
        /*0104*/ 	.byte	0x03, 0x19
        /*0106*/ 	.short	0x0028


	//----- nvinfo : EIATTR_PARAM_CBANK
	.align		4
        /*0108*/ 	.byte	0x04, 0x0a
        /*010a*/ 	.short	(.L_127 - .L_126)
	.align		4
.L_126:
        /*010c*/ 	.word	index@(.nv.constant0.lux_gemv_f16_kernel)
        /*0110*/ 	.short	0x0380
        /*0112*/ 	.short	0x0028


	//----- nvinfo : EIATTR_SW_WAR
	.align		4
.L_127:
        /*0114*/ 	.byte	0x04, 0x36
        /*0116*/ 	.short	(.L_129 - .L_128)
.L_128:
        /*0118*/ 	.word	0x00000008
.L_129:


//--------------------- .nv.info.lux_gemv_tiled_f32_kernel --------------------------
	.section	.nv.info.lux_gemv_tiled_f32_kernel,"",@"SHT_CUDA_INFO"
	.sectionflags	@""
	.align	4


	//----- nvinfo : EIATTR_CUDA_API_VERSION
	.align		4
        /*0000*/ 	.byte	0x04, 0x37
        /*0002*/ 	.short	(.L_131 - .L_130)
.L_130:
        /*0004*/ 	.word	0x00000082


	//----- nvinfo : EIATTR_KPARAM_INFO
	.align		4
.L_131:
        /*0008*/ 	.byte	0x04, 0x17
        /*000a*/ 	.short	(.L_133 - .L_132)
.L_132:
        /*000c*/ 	.word	0x00000000
        /*0010*/ 	.short	0x0006
        /*0012*/ 	.short	0x0024
        /*0014*/ 	.byte	0x00, 0xf0, 0x11, 0x00


	//----- nvinfo : EIATTR_KPARAM_INFO
	.align		4
.L_133:
        /*0018*/ 	.byte	0x04, 0x17
        /*001a*/ 	.short	(.L_135 - .L_134)
.L_134:
        /*001c*/ 	.word	0x00000000
        /*0020*/ 	.short	0x0005
        /*0022*/ 	.short	0x0020
        /*0024*/ 	.byte	0x00, 0xf0, 0x11, 0x00


	//----- nvinfo : EIATTR_KPARAM_INFO
	.align		4
.L_135:
        /*0028*/ 	.byte	0x04, 0x17
        /*002a*/ 	.short	(.L_137 - .L_136)
.L_136:
        /*002c*/ 	.word	0x00000000
        /*0030*/ 	.short	0x0004
        /*0032*/ 	.short	0x001c
        /*0034*/ 	.byte	0x00, 0xf0, 0x11, 0x00


	//----- nvinfo : EIATTR_KPARAM_INFO
	.align		4
.L_137:
        /*0038*/ 	.byte	0x04, 0x17
        /*003a*/ 	.short	(.L_139 - .L_138)
.L_138:
        /*003c*/ 	.word	0x00000000
        /*0040*/ 	.short	0x0003
        /*0042*/ 	.short	0x0018
        /*0044*/ 	.byte	0x00, 0xf0, 0x11, 0x00


	//----- nvinfo : EIATTR_KPARAM_INFO
	.align		4
.L_139:
        /*0048*/ 	.byte	0x04, 0x17
        /*004a*/ 	.short	(.L_141 - .L_140)
.L_140:
        /*004c*/ 	.word	0x00000000
        /*0050*/ 	.short	0x0002
        /*0052*/ 	.short	0x0010
        /*0054*/ 	.byte	0x00, 0xf5, 0x21, 0x00


	//----- nvinfo : EIATTR_KPARAM_INFO
	.align		4
.L_141:
        /*0058*/ 	.byte	0x04, 0x17
        /*005a*/ 	.short	(.L_143 - .L_142)
.L_142:
        /*005c*/ 	.word	0x00000000
        /*0060*/ 	.short	0x0001
        /*0062*/ 	.short	0x0008
        /*0064*/ 	.byte	0x00, 0xf5, 0x21, 0x00


	//----- nvinfo : EIATTR_KPARAM_INFO
	.align		4
.L_143:
        /*0068*/ 	.byte	0x04, 0x17
        /*006a*/ 	.short	(.L_145 - .L_144)
.L_144:
        /*006c*/ 	.word	0x00000000
        /*0070*/ 	.short	0x0000
        /*0072*/ 	.short	0x0000
        /*0074*/ 	.byte	0x00, 0xf5, 0x21, 0x00


	//----- nvinfo : EIATTR_SPARSE_MMA_MASK
	.align		4
.L_145:
        /*0078*/ 	.byte	0x03, 0x50
        /*007a*/ 	.short	0x0000


	//----- nvinfo : EIATTR_MAXREG_COUNT
	.align		4
        /*007c*/ 	.byte	0x03, 0x1b
        /*007e*/ 	.short	0x00ff


	//----- nvinfo : EIATTR_NUM_BARRIERS
	.align		4
        /*0080*/ 	.byte	0x02, 0x4c
        /*0082*/ 	.byte	0x01
	.zero		1


	//----- nvinfo : EIATTR_MERCURY_ISA_VERSION
	.align		4
        /*0084*/ 	.byte	0x03, 0x5f
        /*0086*/ 	.short	0x0101


	//----- nvinfo : EIATTR_COOP_GROUP_MASK_REGIDS
	.align		4
        /*0088*/ 	.byte	0x04, 0x29
        /*008a*/ 	.short	(.L_147 - .L_146)


	//   ....[0]....
.L_146:
        /*008c*/ 	.word	0xffffffff


	//   ....[1]....
        /*0090*/ 	.word	0xffffffff


	//   ....[2]....
        /*0094*/ 	.word	0xffffffff


	//   ....[3]....
        /*0098*/ 	.word	0xffffffff


	//   ....[4]....
        /*009c*/ 	.word	0xffffffff


	//   ....[5]....
        /*00a0*/ 	.word	0xffffffff


	//   ....[6]....
        /*00a4*/ 	.word	0xffffffff


	//   ....[7]....
        /*00a8*/ 	.word	0xffffffff


	//   ....[8]....
        /*00ac*/ 	.word	0xffffffff


	//   ....[9]....
        /*00b0*/ 	.word	0xffffffff


	//----- nvinfo : EIATTR_COOP_GROUP_INSTR_OFFSETS
	.align		4
.L_147:
        /*00b4*/ 	.byte	0x04, 0x28
        /*00b6*/ 	.short	(.L_149 - .L_148)


	//   ....[0]....
.L_148:
        /*00b8*/ 	.word	0x00000380


	//   ....[1]....
        /*00bc*/ 	.word	0x000003d0


	//   ....[2]....
        /*00c0*/ 	.word	0x00000410


	//   ....[3]....
        /*00c4*/ 	.word	0x00000470


	//   ....[4]....
        /*00c8*/ 	.word	0x000004e0


	//   ....[5]....
        /*00cc*/ 	.word	0x00000560


	//   ....[6]....
        /*00d0*/ 	.word	0x00000590


	//   ....[7]....
        /*00d4*/ 	.word	0x000005b0


	//   ....[8]....
        /*00d8*/ 	.word	0x000005d0


	//   ....[9]....
        /*00dc*/ 	.word	0x000005f0


	//----- nvinfo : EIATTR_VRC_CTA_INIT_COUNT
	.align		4
.L_149:
        /*00e0*/ 	.byte	0x02, 0x4a
	.zero		1
	.zero		1


	//----- nvinfo : EIATTR_EXIT_INSTR_OFFSETS
	.align		4
        /*00e4*/ 	.byte	0x04, 0x1c
        /*00e6*/ 	.short	(.L_151 - .L_150)


	//   ....[0]....
.L_150:
        /*00e8*/ 	.word	0x00000040


	//   ....[1]....
        /*00ec*/ 	.word	0x00000550


	//   ....[2]....
        /*00f0*/ 	.word	0x00000600


	//   ....[3]....
        /*00f4*/ 	.word	0x00000690


	//   ....[4]....
        /*00f8*/ 	.word	0x00000710


	//----- nvinfo : EIATTR_CRS_STACK_SIZE
	.align		4
.L_151:
        /*00fc*/ 	.byte	0x04, 0x1e
        /*00fe*/ 	.short	(.L_153 - .L_152)
.L_152:
        /*0100*/ 	.word	0x00000000


	//----- nvinfo : EIATTR_CBANK_PARAM_SIZE
	.align		4
.L_153:
        /*0104*/ 	.byte	0x03, 0x19
        /*0106*/ 	.short	0x0028


	//----- nvinfo : EIATTR_PARAM_CBANK
	.align		4
        /*0108*/ 	.byte	0x04, 0x0a
        /*010a*/ 	.short	(.L_155 - .L_154)
	.align		4
.L_154:
        /*010c*/ 	.word	index@(.nv.constant0.lux_gemv_tiled_f32_kernel)
        /*0110*/ 	.short	0x0380
        /*0112*/ 	.short	0x0028


	//----- nvinfo : EIATTR_SW_WAR
	.align		4
.L_155:
        /*0114*/ 	.byte	0x04, 0x36
        /*0116*/ 	.short	(.L_157 - .L_156)
.L_156:
        /*0118*/ 	.word	0x00000008
.L_157:


//--------------------- .nv.info.lux_gemvt_f32_kernel --------------------------
	.section	.nv.info.lux_gemvt_f32_kernel,"",@"SHT_CUDA_INFO"
	.sectionflags	@""
	.align	4


	//----- nvinfo : EIATTR_CUDA_API_VERSION
	.align		4
        /*0000*/ 	.byte	0x04, 0x37
        /*0002*/ 	.short	(.L_159 - .L_158)
.L_158:
        /*0004*/ 	.word	0x00000082


	//----- nvinfo : EIATTR_KPARAM_INFO
	.align		4
.L_159:
        /*0008*/ 	.byte	0x04, 0x17
        /*000a*/ 	.short	(.L_161 - .L_160)
.L_160:
        /*000c*/ 	.word	0x00000000
        /*0010*/ 	.short	0x0006
        /*0012*/ 	.short	0x0024
        /*0014*/ 	.byte	0x00, 0xf0, 0x11, 0x00


	//----- nvinfo : EIATTR_KPARAM_INFO
	.align		4
.L_161:
        /*0018*/ 	.byte	0x04, 0x17
        /*001a*/ 	.short	(.L_163 - .L_162)
.L_162:
        /*001c*/ 	.word	0x00000000
        /*0020*/ 	.short	0x0005
        /*0022*/ 	.short	0x0020
        /*0024*/ 	.byte	0x00, 0xf0, 0x11, 0x00


	//----- nvinfo : EIATTR_KPARAM_INFO
	.align		4
.L_163:
        /*0028*/ 	.byte	0x04, 0x17
        /*002a*/ 	.short	(.L_165 - .L_164)
.L_164:
        /*002c*/ 	.word	0x00000000
        /*0030*/ 	.short	0x0004
        /*0032*/ 	.short	0x001c
        /*0034*/ 	.byte	0x00, 0xf0, 0x11, 0x00


	//----- nvinfo : EIATTR_KPARAM_INFO
	.align		4
.L_165:
        /*0038*/ 	.byte	0x04, 0x17
        /*003a*/ 	.short	(.L_167 - .L_166)
.L_166:
        /*003c*/ 	.word	0x00000000
        /*0040*/ 	.short	0x0003
        /*0042*/ 	.short	0x0018
        /*0044*/ 	.byte	0x00, 0xf0, 0x11, 0x00


	//----- nvinfo : EIATTR_KPARAM_INFO
	.align		4
.L_167:
        /*0048*/ 	.byte	0x04, 0x17
        /*004a*/ 	.short	(.L_169 - .L_168)
.L_168:
        /*004c*/ 	.word	0x00000000
        /*0050*/ 	.short	0x0002
        /*0052*/ 	.short	0x0010
        /*0054*/ 	.byte	0x00, 0xf5, 0x21, 0x00


	//----- nvinfo : EIATTR_KPARAM_INFO
	.align		4
.L_169:
        /*0058*/ 	.byte	0x04, 0x17
        /*005a*/ 	.short	(.L_171 - .L_170)
.L_170:
        /*005c*/ 	.word	0x00000000
        /*0060*/ 	.short	0x0001
        /*0062*/ 	.short	0x0008
        /*0064*/ 	.byte	0x00, 0xf5, 0x21, 0x00


	//----- nvinfo : EIATTR_KPARAM_INFO
	.align		4
.L_171:
        /*0068*/ 	.byte	0x04, 0x17
        /*006a*/ 	.short	(.L_173 - .L_172)
.L_172:
        /*006c*/ 	.word	0x00000000
        /*0070*/ 	.short	0x0000
        /*0072*/ 	.short	0x0000
        /*0074*/ 	.byte	0x00, 0xf5, 0x21, 0x00


	//----- nvinfo : EIATTR_SPARSE_MMA_MASK
	.align		4
.L_173:
        /*0078*/ 	.byte	0x03, 0x50
        /*007a*/ 	.short	0x0000


	//----- nvinfo : EIATTR_MAXREG_COUNT
	.align		4
        /*007c*/ 	.byte	0x03, 0x1b
        /*007e*/ 	.short	0x00ff


	//----- nvinfo : EIATTR_NUM_BARRIERS
	.align		4
        /*0080*/ 	.byte	0x02, 0x4c
        /*0082*/ 	.byte	0x01
	.zero		1


	//----- nvinfo : EIATTR_MERCURY_ISA_VERSION
	.align		4
        /*0084*/ 	.byte	0x03, 0x5f
        /*0086*/ 	.short	0x0101


	//----- nvinfo : EIATTR_VRC_CTA_INIT_COUNT
	.align		4
        /*0088*/ 	.byte	0x02, 0x4a
	.zero		1
	.zero		1


	//----- nvinfo : EIATTR_EXIT_INSTR_OFFSETS
	.align		4
        /*008c*/ 	.byte	0x04, 0x1c
        /*008e*/ 	.short	(.L_175 - .L_174)


	//   ....[0]....
.L_174:
        /*0090*/ 	.word	0x00000040


	//   ....[1]....
        /*0094*/ 	.word	0x00000310


	//   ....[2]....
        /*0098*/ 	.word	0x000003e0


	//   ....[3]....
        /*009c*/ 	.word	0x000004a0


	//----- nvinfo : EIATTR_CRS_STACK_SIZE
	.align		4
.L_175:
        /*00a0*/ 	.byte	0x04, 0x1e
        /*00a2*/ 	.short	(.L_177 - .L_176)
.L_176:
        /*00a4*/ 	.word	0x00000000


	//----- nvinfo : EIATTR_CBANK_PARAM_SIZE
	.align		4
.L_177:
        /*00a8*/ 	.byte	0x03, 0x19
        /*00aa*/ 	.short	0x0028


	//----- nvinfo : EIATTR_PARAM_CBANK
	.align		4
        /*00ac*/ 	.byte	0x04, 0x0a
        /*00ae*/ 	.short	(.L_179 - .L_178)
	.align		4
.L_178:
        /*00b0*/ 	.word	index@(.nv.constant0.lux_gemvt_f32_kernel)
        /*00b4*/ 	.short	0x0380
        /*00b6*/ 	.short	0x0028


	//----- nvinfo : EIATTR_SW_WAR
	.align		4
.L_179:
        /*00b8*/ 	.byte	0x04, 0x36
        /*00ba*/ 	.short	(.L_181 - .L_180)
.L_180:
        /*00bc*/ 	.word	0x00000008
.L_181:


//--------------------- .nv.info.lux_gemv_simple_f32_kernel --------------------------
	.section	.nv.info.lux_gemv_simple_f32_kernel,"",@"SHT_CUDA_INFO"
	.sectionflags	@""
	.align	4


	//----- nvinfo : EIATTR_CUDA_API_VERSION
	.align		4
        /*0000*/ 	.byte	0x04, 0x37
        /*0002*/ 	.short	(.L_183 - .L_182)
.L_182:
        /*0004*/ 	.word	0x00000082


	//----- nvinfo : EIATTR_KPARAM_INFO
	.align		4
.L_183:
        /*0008*/ 	.byte	0x04, 0x17
        /*000a*/ 	.short	(.L_185 - .L_184)
.L_184:
        /*000c*/ 	.word	0x00000000
        /*0010*/ 	.short	0x0006
        /*0012*/ 	.short	0x0024
        /*0014*/ 	.byte	0x00, 0xf0, 0x11, 0x00


	//----- nvinfo : EIATTR_KPARAM_INFO
	.align		4
.L_185:
        /*0018*/ 	.byte	0x04, 0x17
        /*001a*/ 	.short	(.L_187 - .L_186)
.L_186:
        /*001c*/ 	.word	0x00000000
        /*0020*/ 	.short	0x0005
        /*0022*/ 	.short	0x0020
        /*0024*/ 	.byte	0x00, 0xf0, 0x11, 0x00


	//----- nvinfo : EIATTR_KPARAM_INFO
	.align		4
.L_187:
        /*0028*/ 	.byte	0x04, 0x17
        /*002a*/ 	.short	(.L_189 - .L_188)
.L_188:
        /*002c*/ 	.word	0x00000000
        /*0030*/ 	.short	0x0004
        /*0032*/ 	.short	0x001c
        /*0034*/ 	.byte	0x00, 0xf0, 0x11, 0x00


	//----- nvinfo : EIATTR_KPARAM_INFO
	.align		4
.L_189:
        /*0038*/ 	.byte	0x04, 0x17
        /*003a*/ 	.short	(.L_191 - .L_190)
.L_190:
        /*003c*/ 	.word	0x00000000
        /*0040*/ 	.short	0x0003
        /*0042*/ 	.short	0x0018
        /*0044*/ 	.byte	0x00, 0xf0, 0x11, 0x00


	//----- nvinfo : EIATTR_KPARAM_INFO
	.align		4
.L_191:
        /*0048*/ 	.byte	0x04, 0x17
        /*004a*/ 	.short	(.L_193 - .L_192)
.L_192:
        /*004c*/ 	.word	0x00000000
        /*0050*/ 	.short	0x0002
        /*0052*/ 	.short	0x0010
        /*0054*/ 	.byte	0x00, 0xf5, 0x21, 0x00


	//----- nvinfo : EIATTR_KPARAM_INFO
	.align		4
.L_193:
        /*0058*/ 	.byte	0x04, 0x17
        /*005a*/ 	.short	(.L_195 - .L_194)
.L_194:
        /*005c*/ 	.word	0x00000000
        /*0060*/ 	.short	0x0001
        /*0062*/ 	.short	0x0008
        /*0064*/ 	.byte	0x00, 0xf5, 0x21, 0x00


	//----- nvinfo : EIATTR_KPARAM_INFO
	.align		4
.L_195:
        /*0068*/ 	.byte	0x04, 0x17
        /*006a*/ 	.short	(.L_197 - .L_196)
.L_196:
        /*006c*/ 	.word	0x00000000
        /*0070*/ 	.short	0x0000
        /*0072*/ 	.short	0x0000
        /*0074*/ 	.byte	0x00, 0xf5, 0x21, 0x00


	//----- nvinfo : EIATTR_SPARSE_MMA_MASK
	.align		4
.L_197:
        /*0078*/ 	.byte	0x03, 0x50
        /*007a*/ 	.short	0x0000


	//----- nvinfo : EIATTR_MAXREG_COUNT
	.align		4
        /*007c*/ 	.byte	0x03, 0x1b
        /*007e*/ 	.short	0x00ff


	//----- nvinfo : EIATTR_MERCURY_ISA_VERSION
	.align		4
        /*0080*/ 	.byte	0x03, 0x5f
        /*0082*/ 	.short	0x0101


	//----- nvinfo : EIATTR_VRC_CTA_INIT_COUNT
	.align		4
        /*0084*/ 	.byte	0x02, 0x4a
	.zero		1
	.zero		1


	//----- nvinfo : EIATTR_EXIT_INSTR_OFFSETS
	.align		4
        /*0088*/ 	.byte	0x04, 0x1c
        /*008a*/ 	.short	(.L_199 - .L_198)


	//   ....[0]....
.L_198:
        /*008c*/ 	.word	0x00000070


	//   ....[1]....
        /*0090*/ 	.word	0x000005d0


	//   ....[2]....
        /*0094*/ 	.word	0x00000650


	//----- nvinfo : EIATTR_CBANK_PARAM_SIZE
	.align		4
.L_199:
        /*0098*/ 	.byte	0x03, 0x19
        /*009a*/ 	.short	0x0028


	//----- nvinfo : EIATTR_PARAM_CBANK
	.align		4
        /*009c*/ 	.byte	0x04, 0x0a
        /*009e*/ 	.short	(.L_201 - .L_200)
	.align		4
.L_200:
        /*00a0*/ 	.word	index@(.nv.constant0.lux_gemv_simple_f32_kernel)
        /*00a4*/ 	.short	0x0380
        /*00a6*/ 	.short	0x0028


	//----- nvinfo : EIATTR_SW_WAR
	.align		4
.L_201:
        /*00a8*/ 	.byte	0x04, 0x36
        /*00aa*/ 	.short	(.L_203 - .L_202)
.L_202:
        /*00ac*/ 	.word	0x00000008
.L_203:


//--------------------- .nv.info.lux_gemv_f32_kernel --------------------------
	.section	.nv.info.lux_gemv_f32_kernel,"",@"SHT_CUDA_INFO"
	.sectionflags	@""
	.align	4


	//----- nvinfo : EIATTR_CUDA_API_VERSION
	.align		4
        /*0000*/ 	.byte	0x04, 0x37
        /*0002*/ 	.short	(.L_205 - .L_204)
.L_204:
        /*0004*/ 	.word	0x00000082


	//----- nvinfo : EIATTR_KPARAM_INFO
	.align		4
.L_205:
        /*0008*/ 	.byte	0x04, 0x17
        /*000a*/ 	.short	(.L_207 - .L_206)
.L_206:
        /*000c*/ 	.word	0x00000000
        /*0010*/ 	.short	0x0006
        /*0012*/ 	.short	0x0024
        /*0014*/ 	.byte	0x00, 0xf0, 0x11, 0x00


	//----- nvinfo : EIATTR_KPARAM_INFO
	.align		4
.L_207:
        /*0018*/ 	.byte	0x04, 0x17
        /*001a*/ 	.short	(.L_209 - .L_208)
.L_208:
        /*001c*/ 	.word	0x00000000
        /*0020*/ 	.short	0x0005
        /*0022*/ 	.short	0x0020
        /*0024*/ 	.byte	0x00, 0xf0, 0x11, 0x00


	//----- nvinfo : EIATTR_KPARAM_INFO
	.align		4
.L_209:
        /*0028*/ 	.byte	0x04, 0x17
        /*002a*/ 	.short	(.L_211 - .L_210)
.L_210:
        /*002c*/ 	.word	0x00000000
        /*0030*/ 	.short	0x0004
        /*0032*/ 	.short	0x001c
        /*0034*/ 	.byte	0x00, 0xf0, 0x11, 0x00


	//----- nvinfo : EIATTR_KPARAM_INFO
	.align		4
.L_211:
        /*0038*/ 	.byte	0x04, 0x17
        /*003a*/ 	.short	(.L_213 - .L_212)
.L_212:
        /*003c*/ 	.word	0x00000000
        /*0040*/ 	.short	0x0003
        /*0042*/ 	.short	0x0018
        /*0044*/ 	.byte	0x00, 0xf0, 0x11, 0x00


	//----- nvinfo : EIATTR_KPARAM_INFO
	.align		4
.L_213:
        /*0048*/ 	.byte	0x04, 0x17
        /*004a*/ 	.short	(.L_215 - .L_214)
.L_214:
        /*004c*/ 	.word	0x00000000
        /*0050*/ 	.short	0x0002
        /*0052*/ 	.short	0x0010
        /*0054*/ 	.byte	0x00, 0xf5, 0x21, 0x00


	//----- nvinfo : EIATTR_KPARAM_INFO
	.align		4
.L_215:
        /*0058*/ 	.byte	0x04, 0x17
        /*005a*/ 	.short	(.L_217 - .L_216)
.L_216:
        /*005c*/ 	.word	0x00000000
        /*0060*/ 	.short	0x0001
        /*0062*/ 	.short	0x0008
        /*0064*/ 	.byte	0x00, 0xf5, 0x21, 0x00


	//----- nvinfo : EIATTR_KPARAM_INFO
	.align		4
.L_217:
        /*0068*/ 	.byte	0x04, 0x17
        /*006a*/ 	.short	(.L_219 - .L_218)
.L_218:
        /*006c*/ 	.word	0x00000000
        /*0070*/ 	.short	0x0000
        /*0072*/ 	.short	0x0000
        /*0074*/ 	.byte	0x00, 0xf5, 0x21, 0x00


	//----- nvinfo : EIATTR_SPARSE_MMA_MASK
	.align		4
.L_219:
        /*0078*/ 	.byte	0x03, 0x50
        /*007a*/ 	.short	0x0000


	//----- nvinfo : EIATTR_MAXREG_COUNT
	.align		4
        /*007c*/ 	.byte	0x03, 0x1b
        /*007e*/ 	.short	0x00ff


	//----- nvinfo : EIATTR_NUM_BARRIERS
	.align		4
        /*0080*/ 	.byte	0x02, 0x4c
        /*0082*/ 	.byte	0x01
	.zero		1


	//----- nvinfo : EIATTR_MERCURY_ISA_VERSION
	.align		4
        /*0084*/ 	.byte	0x03, 0x5f
        /*0086*/ 	.short	0x0101


	//----- nvinfo : EIATTR_COOP_GROUP_MASK_REGIDS
	.align		4
        /*0088*/ 	.byte	0x04, 0x29
        /*008a*/ 	.short	(.L_221 - .L_220)


	//   ....[0]....
.L_220:
        /*008c*/ 	.word	0xffffffff


	//   ....[1]....
        /*0090*/ 	.word	0xffffffff


	//   ....[2]....
        /*0094*/ 	.word	0xffffffff


	//   ....[3]....
        /*0098*/ 	.word	0xffffffff


	//   ....[4]....
        /*009c*/ 	.word	0xffffffff


	//   ....[5]....
        /*00a0*/ 	.word	0xffffffff


	//   ....[6]....
        /*00a4*/ 	.word	0xffffffff


	//   ....[7]....
        /*00a8*/ 	.word	0xffffffff


	//   ....[8]....
        /*00ac*/ 	.word	0xffffffff


	//   ....[9]....
        /*00b0*/ 	.word	0xffffffff


	//----- nvinfo : EIATTR_COOP_GROUP_INSTR_OFFSETS
	.align		4
.L_221:
        /*00b4*/ 	.byte	0x04, 0x28
        /*00b6*/ 	.short	(.L_223 - .L_222)


	//   ....[0]....
.L_222:
        /*00b8*/ 	.word	0x00000360


	//   ....[1]....
        /*00bc*/ 	.word	0x000003b0


	//   ....[2]....
        /*00c0*/ 	.word	0x00000400


	//   ....[3]....
        /*00c4*/ 	.word	0x00000450


	//   ....[4]....
        /*00c8*/ 	.word	0x00000490


	//   ....[5]....
        /*00cc*/ 	.word	0x00000520


	//   ....[6]....
        /*00d0*/ 	.word	0x00000550


	//   ....[7]....
        /*00d4*/ 	.word	0x00000570


	//   ....[8]....
        /*00d8*/ 	.word	0x00000590


	//   ....[9]....
        /*00dc*/ 	.word	0x000005b0


	//----- nvinfo : EIATTR_VRC_CTA_INIT_COUNT
	.align		4
.L_223:
        /*00e0*/ 	.byte	0x02, 0x4a
	.zero		1
	.zero		1


	//----- nvinfo : EIATTR_EXIT_INSTR_OFFSETS
	.align		4
        /*00e4*/ 	.byte	0x04, 0x1c
        /*00e6*/ 	.short	(.L_225 - .L_224)


	//   ....[0]....
.L_224:
        /*00e8*/ 	.word	0x00000040


	//   ....[1]....
        /*00ec*/ 	.word	0x00000510


	//   ....[2]....
        /*00f0*/ 	.word	0x000005c0


	//   ....[3]....
        /*00f4*/ 	.word	0x00000650


	//   ....[4]....
        /*00f8*/ 	.word	0x000006d0


	//----- nvinfo : EIATTR_CRS_STACK_SIZE
	.align		4
.L_225:
        /*00fc*/ 	.byte	0x04, 0x1e
        /*00fe*/ 	.short	(.L_227 - .L_226)
.L_226:
        /*0100*/ 	.word	0x00000000


	//----- nvinfo : EIATTR_CBANK_PARAM_SIZE
	.align		4
.L_227:
        /*0104*/ 	.byte	0x03, 0x19
        /*0106*/ 	.short	0x0028


	//----- nvinfo : EIATTR_PARAM_CBANK
	.align		4
        /*0108*/ 	.byte	0x04, 0x0a
        /*010a*/ 	.short	(.L_229 - .L_228)
	.align		4
.L_228:
        /*010c*/ 	.word	index@(.nv.constant0.lux_gemv_f32_kernel)
        /*0110*/ 	.short	0x0380
        /*0112*/ 	.short	0x0028


	//----- nvinfo : EIATTR_SW_WAR
	.align		4
.L_229:
        /*0114*/ 	.byte	0x04, 0x36
        /*0116*/ 	.short	(.L_231 - .L_230)
.L_230:
        /*0118*/ 	.word	0x00000008
.L_231:


//--------------------- .nv.callgraph             --------------------------
	.section	.nv.callgraph,"",@"SHT_CUDA_CALLGRAPH"
	.align	4
	.sectionentsize	8
	.align		4
        /*0000*/ 	.word	0x00000000
	.align		4
        /*0004*/ 	.word	0xffffffff
	.align		4
        /*0008*/ 	.word	0x00000000
	.align		4
        /*000c*/ 	.word	0xfffffffe
	.align		4
        /*0010*/ 	.word	0x00000000
	.align		4
        /*0014*/ 	.word	0xfffffffd
	.align		4
        /*0018*/ 	.word	0x00000000
	.align		4
        /*001c*/ 	.word	0xfffffffc


//--------------------- .text.lux_gemv_batched_f32_kernel --------------------------
	.section	.text.lux_gemv_batched_f32_kernel,"ax",@progbits
	.align	128
        .global         lux_gemv_batched_f32_kernel
        .type           lux_gemv_batched_f32_kernel,@function
        .size           lux_gemv_batched_f32_kernel,(.L_x_45 - lux_gemv_batched_f32_kernel)
        .other          lux_gemv_batched_f32_kernel,@"STO_CUDA_ENTRY STV_DEFAULT"
lux_gemv_batched_f32_kernel:
.text.lux_gemv_batched_f32_kernel:
[----:B------:R-:W-:Y:S01]  /*0000*/  LDC R1, c[0x0][0x37c] ;  /* 0x0000df00ff017b82 */ /* 0x000fe20000000800 */
[----:B------:R-:W0:Y:S07]  /*0010*/  S2R R0, SR_CTAID.X ;  /* 0x0000000000007919 */ /* 0x000e2e0000002500 */
[----:B------:R-:W1:Y:S01]  /*0020*/  S2UR UR5, SR_CTAID.Y ;  /* 0x00000000000579c3 */ /* 0x000e620000002600 */
[----:B------:R-:W0:Y:S07]  /*0030*/  LDCU UR4, c[0x0][0x3a0] ;  /* 0x00007400ff0477ac */ /* 0x000e2e0008000800 */
[----:B------:R-:W1:Y:S02]  /*0040*/  LDC R2, c[0x0][0x3a8] ;  /* 0x0000ea00ff027b82 */ /* 0x000e640000000800 */
[----:B-1----:R-:W-:-:S04]  /*0050*/  ISETP.LE.U32.AND P0, PT, R2, UR5, PT ;  /* 0x0000000502007c0c */ /* 0x002fc8000bf03070 */
[----:B0-----:R-:W-:-:S13]  /*0060*/  ISETP.GE.U32.OR P0, PT, R0, UR4, P0 ;  /* 0x0000000400007c0c */ /* 0x001fda0008706470 */
[----:B------:R-:W-:Y:S05]  /*0070*/  @P0 EXIT ;  /* 0x000000000000094d */ /* 0x000fea0003800000 */
[----:B------:R-:W0:Y:S01]  /*0080*/  S2R R2, SR_TID.X ;  /* 0x0000000000027919 */ /* 0x000e220000002100 */
[----:B------:R-:W1:Y:S01]  /*0090*/  LDCU UR8, c[0x0][0x3a4] ;  /* 0x00007480ff0877ac */ /* 0x000e620008000800 */
[----:B------:R-:W2:Y:S01]  /*00a0*/  LDC.64 R16, c[0x0][0x3b0] ;  /* 0x0000ec00ff107b82 */ /* 0x000ea20000000a00 */
[----:B------:R-:W-:Y:S01]  /*00b0*/  HFMA2 R5, -RZ, RZ, 0, 0 ;  /* 0x00000000ff057431 */ /* 0x000fe200000001ff */
[----:B------:R-:W-:Y:S01]  /*00c0*/  BSSY.RECONVERGENT B0, `(.L_x_0) ;  /* 0x000001e000007945 */ /* 0x000fe20003800200 */
[----:B------:R-:W3:Y:S01]  /*00d0*/  LDCU.64 UR6, c[0x0][0x358] ;  /* 0x00006b00ff0677ac */ /* 0x000ee20008000a00 */
[----:B------:R-:W-:Y:S01]  /*00e0*/  IMAD.MOV.U32 R3, RZ, RZ, RZ ;  /* 0x000000ffff037224 */ /* 0x000fe200078e00ff */
[----:B------:R-:W4:Y:S01]  /*00f0*/  LDCU.64 UR10, c[0x0][0x388] ;  /* 0x00007100ff0a77ac */ /* 0x000f220008000a00 */
[----:B------:R-:W0:Y:S01]  /*0100*/  LDCU.64 UR12, c[0x0][0x390] ;  /* 0x00007200ff0c77ac */ /* 0x000e220008000a00 */
[----:B-1----:R-:W-:-:S04]  /*0110*/  IMAD R4, R0, UR8, RZ ;  /* 0x0000000800047c24 */ /* 0x002fc8000f8e02ff */
[----:B--2---:R-:W-:Y:S01]  /*0120*/  IMAD.WIDE.U32 R4, R16, UR5, R4 ;  /* 0x0000000510047c25 */ /* 0x004fe2000f8e0004 */
[----:B0-----:R-:W-:-:S13]  /*0130*/  ISETP.GE.U32.AND P0, PT, R2, UR8, PT ;  /* 0x0000000802007c0c */ /* 0x001fda000bf06070 */
[----:B---34-:R-:W-:Y:S05]  /*0140*/  @P0 BRA `(.L_x_1) ;  /* 0x0000000000540947 */ /* 0x018fea0003800000 */
[----:B------:R-:W0:Y:S01]  /*0150*/  LDC R14, c[0x0][0x360] ;  /* 0x0000d800ff0e7b82 */ /* 0x000e220000000800 */
[----:B------:R-:W-:Y:S01]  /*0160*/  IMAD R17, R17, UR5, R5 ;  /* 0x0000000511117c24 */ /* 0x000fe2000f8e0205 */
[----:B------:R-:W-:Y:S01]  /*0170*/  MOV R3, RZ ;  /* 0x000000ff00037202 */ /* 0x000fe20000000f00 */
[----:B------:R-:W-:-:S05]  /*0180*/  IMAD.MOV.U32 R15, RZ, RZ, R2 ;  /* 0x000000ffff0f7224 */ /* 0x000fca00078e0002 */
[----:B------:R-:W1:Y:S02]  /*0190*/  LDC.64 R6, c[0x0][0x3b8] ;  /* 0x0000ee00ff067b82 */ /* 0x000e640000000a00 */
.L_x_2:
[----:B------:R-:W-:Y:S01]  /*01a0*/  MOV R8, R15 ;  /* 0x0000000f00087202 */ /* 0x000fe20000000f00 */
[----:B------:R-:W-:Y:S01]  /*01b0*/  IMAD.MOV.U32 R9, RZ, RZ, RZ ;  /* 0x000000ffff097224 */ /* 0x000fe200078e00ff */
[----:B------:R-:W-:-:S03]  /*01c0*/  IADD3 R11, P0, PT, R15, R4, RZ ;  /* 0x000000040f0b7210 */ /* 0x000fc60007f1e0ff */
[----:B-1----:R-:W-:Y:S01]  /*01d0*/  IMAD.WIDE.U32 R12, R6, UR5, R8 ;  /* 0x00000005060c7c25 */ /* 0x002fe2000f8e0008 */
[----:B------:R-:W-:Y:S02]  /*01e0*/  IADD3.X R16, PT, PT, RZ, R17, RZ, P0, !PT ;  /* 0x00000011ff107210 */ /* 0x000fe400007fe4ff */
[----:B------:R-:W-:Y:S01]  /*01f0*/  LEA R10, P0, R11, UR10, 0x2 ;  /* 0x0000000a0b0a7c11 */ /* 0x000fe2000f8010ff */
[----:B------:R-:W-:Y:S01]  /*0200*/  IMAD R9, R7, UR5, R13 ;  /* 0x0000000507097c24 */ /* 0x000fe2000f8e020d */
[C---:B------:R-:W-:Y:S02]  /*0210*/  LEA R8, P1, R12.reuse, UR12, 0x2 ;  /* 0x0000000c0c087c11 */ /* 0x040fe4000f8210ff */
[----:B------:R-:W-:Y:S02]  /*0220*/  LEA.HI.X R11, R11, UR11, R16, 0x2, P0 ;  /* 0x0000000b0b0b7c11 */ /* 0x000fe400080f1410 */
[----:B------:R-:W-:-:S03]  /*0230*/  LEA.HI.X R9, R12, UR13, R9, 0x2, P1 ;  /* 0x0000000d0c097c11 */ /* 0x000fc600088f1409 */
[----:B------:R-:W2:Y:S04]  /*0240*/  LDG.E.CONSTANT R10, desc[UR6][R10.64] ;  /* 0x000000060a0a7981 */ /* 0x000ea8000c1e9900 */
[----:B------:R-:W2:Y:S01]  /*0250*/  LDG.E.CONSTANT R8, desc[UR6][R8.64] ;  /* 0x0000000608087981 */ /* 0x000ea2000c1e9900 */
[----:B0-----:R-:W-:-:S05]  /*0260*/  IMAD.IADD R15, R14, 0x1, R15 ;  /* 0x000000010e0f7824 */ /* 0x001fca00078e020f */
[----:B------:R-:W-:Y:S01]  /*0270*/  ISETP.GE.U32.AND P0, PT, R15, UR8, PT ;  /* 0x000000080f007c0c */ /* 0x000fe2000bf06070 */
[----:B--2---:R-:W-:-:S12]  /*0280*/  FFMA R3, R10, R8, R3 ;  /* 0x000000080a037223 */ /* 0x004fd80000000003 */
[----:B------:R-:W-:Y:S05]  /*0290*/  @!P0 BRA `(.L_x_2) ;  /* 0xfffffffc00c08947 */ /* 0x000fea000383ffff */
.L_x_1:
[----:B------:R-:W-:Y:S05]  /*02a0*/  BSYNC.RECONVERGENT B0 ;  /* 0x0000000000007941 */ /* 0x000fea0003800200 */
.L_x_0:
[----:B------:R-:W0:Y:S01]  /*02b0*/  SHFL.DOWN PT, R4, R3, 0x10, 0x1f ;  /* 0x0a001f0003047f89 */ /* 0x000e2200000e0000 */
[----:B------:R-:W1:Y:S02]  /*02c0*/  LDCU UR4, c[0x0][0x360] ;  /* 0x00006c00ff0477ac */ /* 0x000e640008000800 */
[----:B-1----:R-:W-:Y:S01]  /*02d0*/  USHF.R.U32.HI UR4, URZ, 0x5, UR4 ;  /* 0x00000005ff047899 */ /* 0x002fe20008011604 */
[----:B0-----:R-:W-:-:S05]  /*02e0*/  FADD R5, R4, R3 ;  /* 0x0000000304057221 */ /* 0x001fca0000000000 */
[----:B------:R-:W-:Y:S01]  /*02f0*/  ISETP.GE.U32.AND P1, PT, R2, UR4, PT ;  /* 0x0000000402007c0c */ /* 0x000fe2000bf26070 */
[----:B------:R-:W0:-:S12]  /*0300*/  SHFL.DOWN PT, R4, R5, 0x8, 0x1f ;  /* 0x09001f0005047f89 */ /* 0x000e1800000e0000 */
[----:B------:R-:W1:Y:S01]  /*0310*/  @!P1 S2R R9, SR_CgaCtaId ;  /* 0x0000000000099919 */ /* 0x000e620000008800 */
[----:B0-----:R-:W-:Y:S01]  /*0320*/  FADD R6, R5, R4 ;  /* 0x0000000405067221 */ /* 0x001fe20000000000 */
[----:B------:R-:W-:-:S04]  /*0330*/  LOP3.LUT P0, R4, R2, 0x1f, RZ, 0xc0, !PT ;  /* 0x0000001f02047812 */ /* 0x000fc8000780c0ff */
[----:B------:R-:W0:Y:S09]  /*0340*/  SHFL.DOWN PT, R7, R6, 0x4, 0x1f ;  /* 0x08801f0006077f89 */ /* 0x000e3200000e0000 */
[----:B------:R-:W2:Y:S01]  /*0350*/  @!P0 S2R R10, SR_CgaCtaId ;  /* 0x00000000000a8919 */ /* 0x000ea20000008800 */
[----:B------:R-:W-:Y:S01]  /*0360*/  @!P0 MOV R5, 0x400 ;  /* 0x0000040000058802 */ /* 0x000fe20000000f00 */
[----:B0-----:R-:W-:Y:S01]  /*0370*/  FADD R7, R6, R7 ;  /* 0x0000000706077221 */ /* 0x001fe20000000000 */
[----:B------:R-:W-:-:S04]  /*0380*/  @!P1 MOV R6, 0x400 ;  /* 0x0000040000069802 */ /* 0x000fc80000000f00 */
[----:B------:R-:W0:Y:S01]  /*0390*/  SHFL.DOWN PT, R8, R7, 0x2, 0x1f ;  /* 0x08401f0007087f89 */ /* 0x000e2200000e0000 */
[----:B-1----:R-:W-:Y:S02]  /*03a0*/  @!P1 LEA R11, R9, R6, 0x18 ;  /* 0x00000006090b9211 */ /* 0x002fe400078ec0ff */
[----:B--2---:R-:W-:-:S04]  /*03b0*/  @!P0 LEA R5, R10, R5, 0x18 ;  /* 0x000000050a058211 */ /* 0x004fc800078ec0ff */
[----:B------:R-:W-:Y:S01]  /*03c0*/  @!P0 LEA.HI R6, R2, R5, RZ, 0x1d ;  /* 0x0000000502068211 */ /* 0x000fe200078fe8ff */
[----:B0-----:R-:W-:Y:S01]  /*03d0*/  FADD R8, R7, R8 ;  /* 0x0000000807087221 */ /* 0x001fe20000000000 */
[----:B------:R-:W-:Y:S02]  /*03e0*/  @!P1 LEA R7, R4, R11, 0x2 ;  /* 0x0000000b04079211 */ /* 0x000fe400078e10ff */
[----:B------:R-:W0:Y:S02]  /*03f0*/  LDC.64 R10, c[0x0][0x3c0] ;  /* 0x0000f000ff0a7b82 */ /* 0x000e240000000a00 */
[----:B------:R-:W1:Y:S01]  /*0400*/  SHFL.DOWN PT, R3, R8, 0x1, 0x1f ;  /* 0x08201f0008037f89 */ /* 0x000e6200000e0000 */
[----:B0-----:R-:W-:-:S04]  /*0410*/  IMAD.WIDE.U32 R4, R10, UR5, RZ ;  /* 0x000000050a047c25 */ /* 0x001fc8000f8e00ff */
[----:B-1----:R-:W-:Y:S01]  /*0420*/  FADD R9, R8, R3 ;  /* 0x0000000308097221 */ /* 0x002fe20000000000 */
[----:B------:R-:W-:Y:S02]  /*0430*/  HFMA2 R3, -RZ, RZ, 0, 0 ;  /* 0x00000000ff037431 */ /* 0x000fe400000001ff */
[----:B------:R-:W-:Y:S02]  /*0440*/  IMAD R11, R11, UR5, R5 ;  /* 0x000000050b0b7c24 */ /* 0x000fe4000f8e0205 */
[----:B------:R0:W-:Y:S01]  /*0450*/  @!P0 STS [R6], R9 ;  /* 0x0000000906008388 */ /* 0x0001e20000000800 */
[----:B------:R-:W-:Y:S01]  /*0460*/  BAR.SYNC.DEFER_BLOCKING 0x0 ;  /* 0x0000000000007b1d */ /* 0x000fe20000010000 */
[----:B------:R-:W-:-:S05]  /*0470*/  ISETP.GT.U32.AND P0, PT, R2, 0x1f, PT ;  /* 0x0000001f0200780c */ /* 0x000fca0003f04070 */
[----:B------:R0:W1:Y:S08]  /*0480*/  @!P1 LDS R3, [R7] ;  /* 0x0000000007039984 */ /* 0x0000700000000800 */
[----:B0-----:R-:W-:Y:S05]  /*0490*/  @P0 EXIT ;  /* 0x000000000000094d */ /* 0x001fea0003800000 */
[----:B-1----:R-:W0:Y:S01]  /*04a0*/  SHFL.DOWN PT, R6, R3, 0x10, 0x1f ;  /* 0x0a001f0003067f89 */ /* 0x002e2200000e0000 */
[----:B------:R-:W-:Y:S01]  /*04b0*/  ISETP.NE.AND P0, PT, R2, RZ, PT ;  /* 0x000000ff0200720c */ /* 0x000fe20003f05270 */
[----:B0-----:R-:W-:-:S05]  /*04c0*/  FADD R6, R6, R3 ;  /* 0x0000000306067221 */ /* 0x001fca0000000000 */
[----:B------:R-:W0:Y:S02]  /*04d0*/  SHFL.DOWN PT, R7, R6, 0x8, 0x1f ;  /* 0x09001f0006077f89 */ /* 0x000e2400000e0000 */
[----:B0-----:R-:W-:-:S05]  /*04e0*/  FADD R7, R6, R7 ;  /* 0x0000000706077221 */ /* 0x001fca0000000000 */
[----:B------:R-:W0:Y:S02]  /*04f0*/  SHFL.DOWN PT, R8, R7, 0x4, 0x1f ;  /* 0x08801f0007087f89 */ /* 0x000e2400000e0000 */
[----:B0-----:R-:W-:-:S05]  /*0500*/  FADD R8, R7, R8 ;  /* 0x0000000807087221 */ /* 0x001fca0000000000 */
[----:B------:R-:W0:Y:S02]  /*0510*/  SHFL.DOWN PT, R9, R8, 0x2, 0x1f ;  /* 0x08401f0008097f89 */ /* 0x000e2400000e0000 */
[----:B0-----:R-:W-:-:S05]  /*0520*/  FADD R9, R8, R9 ;  /* 0x0000000908097221 */ /* 0x001fca0000000000 */
[----:B------:R0:W1:Y:S01]  /*0530*/  SHFL.DOWN PT, R10, R9, 0x1, 0x1f ;  /* 0x08201f00090a7f89 */ /* 0x00006200000e0000 */
[----:B------:R-:W-:Y:S05]  /*0540*/  @P0 EXIT ;  /* 0x000000000000094d */ /* 0x000fea0003800000 */
[----:B------:R-:W2:Y:S01]  /*0550*/  LDCU UR4, c[0x0][0x39c] ;  /* 0x00007380ff0477ac */ /* 0x000ea20008000800 */
[----:B------:R-:W3:Y:S01]  /*0560*/  LDC.64 R2, c[0x0][0x380] ;  /* 0x0000e000ff027b82 */ /* 0x000ee20000000a00 */
[----:B01----:R-:W-:Y:S01]  /*0570*/  FADD R9, R9, R10 ;  /* 0x0000000a09097221 */ /* 0x003fe20000000000 */
[----:B--2---:R-:W-:Y:S02]  /*0580*/  FSETP.NEU.AND P0, PT, RZ, UR4, PT ;  /* 0x00000004ff007c0b */ /* 0x004fe4000bf0d000 */
[----:B---3--:R-:W-:-:S04]  /*0590*/  LEA R2, P1, R4, R2, 0x2 ;  /* 0x0000000204027211 */ /* 0x008fc800078210ff */
[----:B------:R-:W-:-:S07]  /*05a0*/  LEA.HI.X R3, R4, R3, R11, 0x2, P1 ;  /* 0x0000000304037211 */ /* 0x000fce00008f140b */
[----:B------:R-:W0:Y:S01]  /*05b0*/  @!P0 LDC R7, c[0x0][0x398] ;  /* 0x0000e600ff078b82 */ /* 0x000e220000000800 */
[----:B------:R-:W-:-:S04]  /*05c0*/  @!P0 IMAD.WIDE.U32 R4, R0, 0x4, R2 ;  /* 0x0000000400048825 */ /* 0x000fc800078e0002 */
[----:B0-----:R-:W-:-:S05]  /*05d0*/  @!P0 FMUL R7, R9, R7 ;  /* 0x0000000709078220 */ /* 0x001fca0000400000 */
[----:B------:R0:W-:Y:S01]  /*05e0*/  @!P0 STG.E desc[UR6][R4.64], R7 ;  /* 0x0000000704008986 */ /* 0x0001e2000c101906 */
[----:B------:R-:W-:Y:S05]  /*05f0*/  @!P0 EXIT ;  /* 0x000000000000894d */ /* 0x000fea0003800000 */
[----:B------:R-:W-:Y:S01]  /*0600*/  IMAD.WIDE.U32 R2, R0, 0x4, R2 ;  /* 0x0000000400027825 */ /* 0x000fe200078e0002 */
[----:B------:R-:W0:Y:S04]  /*0610*/  LDCU UR5, c[0x0][0x398] ;  /* 0x00007300ff0577ac */ /* 0x000e280008000800 */
[----:B------:R-:W2:Y:S02]  /*0620*/  LDG.E R0, desc[UR6][R2.64] ;  /* 0x0000000602007981 */ /* 0x000ea4000c1e1900 */
[----:B--2---:R-:W-:-:S04]  /*0630*/  FMUL R0, R0, UR4 ;  /* 0x0000000400007c20 */ /* 0x004fc80008400000 */
[----:B0-----:R-:W-:-:S05]  /*0640*/  FFMA R5, R9, UR5, R0 ;  /* 0x0000000509057c23 */ /* 0x001fca0008000000 */
[----:B------:R-:W-:Y:S01]  /*0650*/  STG.E desc[UR6][R2.64], R5 ;  /* 0x0000000502007986 */ /* 0x000fe2000c101906 */
[----:B------:R-:W-:Y:S05]  /*0660*/  EXIT ;  /* 0x000000000000794d */ /* 0x000fea0003800000 */
.L_x_3:
[----:B------:R-:W-:-:S00]  /*0670*/  BRA `(.L_x_3) ;  /* 0xfffffffc00fc7947 */ /* 0x000fc0000383ffff */
[----:B------:R-:W-:-:S00]  /*0680*/  NOP ;  /* 0x0000000000007918 */ /* 0x000fc00000000000 */
[----:B------:R-:W-:-:S00]  /*0690*/  NOP ;  /* 0x0000000000007918 */ /* 0x000fc00000000000 */
[----:B------:R-:W-:-:S00]  /*06a0*/  NOP ;  /* 0x0000000000007918 */ /* 0x000fc00000000000 */
[----:B------:R-:W-:-:S00]  /*06b0*/  NOP ;  /* 0x0000000000007918 */ /* 0x000fc00000000000 */
[----:B------:R-:W-:-:S00]  /*06c0*/  NOP ;  /* 0x0000000000007918 */ /* 0x000fc00000000000 */
[----:B------:R-:W-:-:S00]  /*06d0*/  NOP ;  /* 0x0000000000007918 */ /* 0x000fc00000000000 */
[----:B------:R-:W-:-:S00]  /*06e0*/  NOP ;  /* 0x0000000000007918 */ /* 0x000fc00000000000 */
[----:B------:R-:W-:-:S00]  /*06f0*/  NOP ;  /* 0x0000000000007918 */ /* 0x000fc00000000000 */
.L_x_45:


//--------------------- .text.lux_gemvt_f16_kernel --------------------------
	.section	.text.lux_gemvt_f16_kernel,"ax",@progbits
	.align	128
        .global         lux_gemvt_f16_kernel
        .type           lux_gemvt_f16_kernel,@function
        .size           lux_gemvt_f16_kernel,(.L_x_46 - lux_gemvt_f16_kernel)
        .other          lux_gemvt_f16_kernel,@"STO_CUDA_ENTRY STV_DEFAULT"
lux_gemvt_f16_kernel:
.text.lux_gemvt_f16_kernel:
[----:B------:R-:W-:Y:S01]  /*0000*/  LDC R1, c[0x0][0x37c] ;  /* 0x0000df00ff017b82 */ /* 0x000fe20000000800 */
[----:B------:R-:W0:Y:S01]  /*0010*/  S2R R0, SR_CTAID.X ;  /* 0x0000000000007919 */ /* 0x000e220000002500 */
[----:B------:R-:W0:Y:S02]  /*0020*/  LDCU UR4, c[0x0][0x3a4] ;  /* 0x00007480ff0477ac */ /* 0x000e240008000800 */
[----:B0-----:R-:W-:-:S13]  /*0030*/  ISETP.GE.U32.AND P0, PT, R0, UR4, PT ;  /* 0x0000000400007c0c */ /* 0x001fda000bf06070 */
[----:B------:R-:W-:Y:S05]  /*0040*/  @P0 EXIT ;  /* 0x000000000000094d */ /* 0x000fea0003800000 */
[----:B------:R-:W0:Y:S01]  /*0050*/  S2R R14, SR_TID.X ;  /* 0x00000000000e7919 */ /* 0x000e220000002100 */
[----:B------:R-:W0:Y:S01]  /*0060*/  LDCU UR5, c[0x0][0x3a0] ;  /* 0x00007400ff0577ac */ /* 0x000e220008000800 */
[----:B------:R-:W-:Y:S01]  /*0070*/  BSSY.RECONVERGENT B0, `(.L_x_4) ;  /* 0x0000015000007945 */ /* 0x000fe20003800200 */
[----:B------:R-:W-:Y:S01]  /*0080*/  HFMA2 R10, -RZ, RZ, 0, 0 ;  /* 0x00000000ff0a7431 */ /* 0x000fe200000001ff */
[----:B------:R-:W1:Y:S01]  /*0090*/  LDCU.64 UR8, c[0x0][0x358] ;  /* 0x00006b00ff0877ac */ /* 0x000e620008000a00 */
[----:B0-----:R-:W-:-:S13]  /*00a0*/  ISETP.GE.U32.AND P0, PT, R14, UR5, PT ;  /* 0x000000050e007c0c */ /* 0x001fda000bf06070 */
[----:B-1----:R-:W-:Y:S05]  /*00b0*/  @P0 BRA `(.L_x_5) ;  /* 0x0000000000400947 */ /* 0x002fea0003800000 */
[----:B------:R-:W0:Y:S01]  /*00c0*/  LDC R16, c[0x0][0x360] ;  /* 0x0000d800ff107b82 */ /* 0x000e220000000800 */
[----:B------:R-:W-:Y:S01]  /*00d0*/  MOV R10, RZ ;  /* 0x000000ff000a7202 */ /* 0x000fe20000000f00 */
[----:B------:R-:W-:-:S06]  /*00e0*/  IMAD.MOV.U32 R11, RZ, RZ, R14 ;  /* 0x000000ffff0b7224 */ /* 0x000fcc00078e000e */
[----:B------:R-:W1:Y:S08]  /*00f0*/  LDC.64 R6, c[0x0][0x388] ;  /* 0x0000e200ff067b82 */ /* 0x000e700000000a00 */
[----:B------:R-:W2:Y:S02]  /*0100*/  LDC.64 R8, c[0x0][0x390] ;  /* 0x0000e400ff087b82 */ /* 0x000ea40000000a00 */
.L_x_6:
[C---:B------:R-:W-:Y:S02]  /*0110*/  IMAD R3, R11.reuse, UR4, R0 ;  /* 0x000000040b037c24 */ /* 0x040fe4000f8e0200 */
[----:B--2---:R-:W-:-:S04]  /*0120*/  IMAD.WIDE.U32 R4, R11, 0x2, R8 ;  /* 0x000000020b047825 */ /* 0x004fc800078e0008 */
[----:B-1----:R-:W-:Y:S02]  /*0130*/  IMAD.WIDE.U32 R2, R3, 0x2, R6 ;  /* 0x0000000203027825 */ /* 0x002fe400078e0006 */
[----:B------:R-:W2:Y:S04]  /*0140*/  LDG.E.U16.CONSTANT R4, desc[UR8][R4.64] ;  /* 0x0000000804047981 */ /* 0x000ea8000c1e9500 */
[----:B------:R-:W3:Y:S01]  /*0150*/  LDG.E.U16.CONSTANT R2, desc[UR8][R2.64] ;  /* 0x0000000802027981 */ /* 0x000ee2000c1e9500 */
[----:B0-----:R-:W-:-:S04]  /*0160*/  IADD3 R11, PT, PT, R16, R11, RZ ;  /* 0x0000000b100b7210 */ /* 0x001fc80007ffe0ff */
[----:B------:R-:W-:Y:S01]  /*0170*/  ISETP.GE.U32.AND P0, PT, R11, UR5, PT ;  /* 0x000000050b007c0c */ /* 0x000fe2000bf06070 */
[----:B--2---:R-:W-:Y:S02]  /*0180*/  HADD2.F32 R12, -RZ, R4.H0_H0 ;  /* 0x20000004ff0c7230 */ /* 0x004fe40000004100 */
[----:B---3--:R-:W-:-:S05]  /*0190*/  HADD2.F32 R13, -RZ, R2.H0_H0 ;  /* 0x20000002ff0d7230 */ /* 0x008fca0000004100 */
[----:B------:R-:W-:-:S05]  /*01a0*/  FFMA R10, R13, R12, R10 ;  /* 0x0000000c0d0a7223 */ /* 0x000fca000000000a */
[----:B------:R-:W-:Y:S05]  /*01b0*/  @!P0 BRA `(.L_x_6) ;  /* 0xfffffffc00d48947 */ /* 0x000fea000383ffff */
.L_x_5:
[----:B------:R-:W-:Y:S05]  /*01c0*/  BSYNC.RECONVERGENT B0 ;  /* 0x0000000000007941 */ /* 0x000fea0003800200 */
.L_x_4:
[----:B------:R-:W0:Y:S01]  /*01d0*/  S2UR UR5, SR_CgaCtaId ;  /* 0x00000000000579c3 */ /* 0x000e220000008800 */
[----:B------:R-:W-:Y:S01]  /*01e0*/  UMOV UR4, 0x400 ;  /* 0x0000040000047882 */ /* 0x000fe20000000000 */
[----:B------:R-:W1:Y:S01]  /*01f0*/  LDCU UR6, c[0x0][0x360] ;  /* 0x00006c00ff0677ac */ /* 0x000e620008000800 */
[----:B------:R-:W-:Y:S01]  /*0200*/  ISETP.NE.AND P0, PT, R14, RZ, PT ;  /* 0x000000ff0e00720c */ /* 0x000fe20003f05270 */
[----:B-1----:R-:W-:Y:S02]  /*0210*/  UISETP.GE.U32.AND UP0, UPT, UR6, 0x2, UPT ;  /* 0x000000020600788c */ /* 0x002fe4000bf06070 */
[----:B0-----:R-:W-:-:S06]  /*0220*/  ULEA UR4, UR5, UR4, 0x18 ;  /* 0x0000000405047291 */ /* 0x001fcc000f8ec0ff */
[----:B------:R-:W-:-:S05]  /*0230*/  LEA R3, R14, UR4, 0x2 ;  /* 0x000000040e037c11 */ /* 0x000fca000f8e10ff */
[----:B------:R0:W-:Y:S01]  /*0240*/  STS [R3], R10 ;  /* 0x0000000a03007388 */ /* 0x0001e20000000800 */
[----:B------:R-:W-:Y:S06]  /*0250*/  BAR.SYNC.DEFER_BLOCKING 0x0 ;  /* 0x0000000000007b1d */ /* 0x000fec0000010000 */
[----:B------:R-:W-:Y:S05]  /*0260*/  BRA.U !UP0, `(.L_x_7) ;  /* 0x0000000108307547 */ /* 0x000fea000b800000 */
[----:B------:R-:W-:-:S07]  /*0270*/  IMAD.U32 R2, RZ, RZ, UR6 ;  /* 0x00000006ff027e24 */ /* 0x000fce000f8e00ff */
.L_x_8:
[----:B------:R-:W-:-:S04]  /*0280*/  SHF.R.U32.HI R7, RZ, 0x1, R2 ;  /* 0x00000001ff077819 */ /* 0x000fc80000011602 */
[----:B------:R-:W-:-:S13]  /*0290*/  ISETP.GE.U32.AND P1, PT, R14, R7, PT ;  /* 0x000000070e00720c */ /* 0x000fda0003f26070 */
[----:B------:R-:W-:Y:S01]  /*02a0*/  @!P1 LEA R4, R7, R3, 0x2 ;  /* 0x0000000307049211 */ /* 0x000fe200078e10ff */
[----:B------:R-:W-:Y:S05]  /*02b0*/  @!P1 LDS R5, [R3] ;  /* 0x0000000003059984 */ /* 0x000fea0000000800 */
[----:B------:R-:W1:Y:S02]  /*02c0*/  @!P1 LDS R4, [R4] ;  /* 0x0000000004049984 */ /* 0x000e640000000800 */
[----:B-1----:R-:W-:-:S05]  /*02d0*/  @!P1 FADD R6, R4, R5 ;  /* 0x0000000504069221 */ /* 0x002fca0000000000 */
[----:B------:R1:W-:Y:S01]  /*02e0*/  @!P1 STS [R3], R6 ;  /* 0x0000000603009388 */ /* 0x0003e20000000800 */
[----:B------:R-:W-:Y:S01]  /*02f0*/  BAR.SYNC.DEFER_BLOCKING 0x0 ;  /* 0x0000000000007b1d */ /* 0x000fe20000010000 */
[----:B------:R-:W-:Y:S02]  /*0300*/  ISETP.GT.U32.AND P1, PT, R2, 0x3, PT ;  /* 0x000000030200780c */ /* 0x000fe40003f24070 */
[----:B------:R-:W-:-:S11]  /*0310*/  MOV R2, R7 ;  /* 0x0000000700027202 */ /* 0x000fd60000000f00 */
[----:B-1----:R-:W-:Y:S05]  /*0320*/  @P1 BRA `(.L_x_8) ;  /* 0xfffffffc00d41947 */ /* 0x002fea000383ffff */
.L_x_7:
[----:B------:R-:W-:Y:S05]  /*0330*/  @P0 EXIT ;  /* 0x000000000000094d */ /* 0x000fea0003800000 */
[----:B------:R-:W1:Y:S02]  /*0340*/  LDCU UR6, c[0x0][0x39c] ;  /* 0x00007380ff0677ac */ /* 0x000e640008000800 */
[----:B-1----:R-:W-:-:S13]  /*0350*/  FSETP.NEU.AND P0, PT, RZ, UR6, PT ;  /* 0x00000006ff007c0b */ /* 0x002fda000bf0d000 */
[----:B------:R-:W-:Y:S05]  /*0360*/  @P0 BRA `(.L_x_9) ;  /* 0x00000000002c0947 */ /* 0x000fea0003800000 */
[----:B------:R-:W1:Y:S01]  /*0370*/  S2UR UR5, SR_CgaCtaId ;  /* 0x00000000000579c3 */ /* 0x000e620000008800 */
[----:B------:R-:W-:-:S07]  /*0380*/  UMOV UR4, 0x400 ;  /* 0x0000040000047882 */ /* 0x000fce0000000000 */
[----:B0-----:R-:W0:Y:S01]  /*0390*/  LDC.64 R2, c[0x0][0x380] ;  /* 0x0000e000ff027b82 */ /* 0x001e220000000a00 */
[----:B-1----:R-:W-:Y:S01]  /*03a0*/  ULEA UR4, UR5, UR4, 0x18 ;  /* 0x0000000405047291 */ /* 0x002fe2000f8ec0ff */
[----:B0-----:R-:W-:-:S08]  /*03b0*/  IMAD.WIDE.U32 R2, R0, 0x2, R2 ;  /* 0x0000000200027825 */ /* 0x001fd000078e0002 */
[----:B------:R-:W0:Y:S02]  /*03c0*/  LDS R4, [UR4] ;  /* 0x00000004ff047984 */ /* 0x000e240008000800 */
[----:B------:R-:W0:Y:S02]  /*03d0*/  LDCU UR4, c[0x0][0x398] ;  /* 0x00007300ff0477ac */ /* 0x000e240008000800 */
[----:B0-----:R-:W-:-:S05]  /*03e0*/  FMUL R4, R4, UR4 ;  /* 0x0000000404047c20 */ /* 0x001fca0008400000 */
[----:B------:R-:W-:-:S05]  /*03f0*/  F2FP.F16.F32.PACK_AB R4, RZ, R4 ;  /* 0x00000004ff04723e */ /* 0x000fca00000000ff */
[----:B------:R-:W-:Y:S01]  /*0400*/  STG.E.U16 desc[UR8][R2.64], R4 ;  /* 0x0000000402007986 */ /* 0x000fe2000c101508 */
[----:B------:R-:W-:Y:S05]  /*0410*/  EXIT ;  /* 0x000000000000794d */ /* 0x000fea0003800000 */
.L_x_9:
[----:B0-----:R-:W0:Y:S02]  /*0420*/  LDC.64 R2, c[0x0][0x380] ;  /* 0x0000e000ff027b82 */ /* 0x001e240000000a00 */
[----:B0-----:R-:W-:-:S05]  /*0430*/  IMAD.WIDE.U32 R2, R0, 0x2, R2 ;  /* 0x0000000200027825 */ /* 0x001fca00078e0002 */
[----:B------:R-:W2:Y:S01]  /*0440*/  LDG.E.U16 R0, desc[UR8][R2.64] ;  /* 0x0000000802007981 */ /* 0x000ea2000c1e1500 */
[----:B------:R-:W0:Y:S01]  /*0450*/  S2UR UR5, SR_CgaCtaId ;  /* 0x00000000000579c3 */ /* 0x000e220000008800 */
[----:B------:R-:W-:Y:S02]  /*0460*/  UMOV UR4, 0x400 ;  /* 0x0000040000047882 */ /* 0x000fe40000000000 */
[----:B0-----:R-:W-:-:S09]  /*0470*/  ULEA UR4, UR5, UR4, 0x18 ;  /* 0x0000000405047291 */ /* 0x001fd2000f8ec0ff */
[----:B------:R-:W0:Y:S02]  /*0480*/  LDS R5, [UR4] ;  /* 0x00000004ff057984 */ /* 0x000e240008000800 */
[----:B------:R-:W0:Y:S01]  /*0490*/  LDCU UR4, c[0x0][0x398] ;  /* 0x00007300ff0477ac */ /* 0x000e220008000800 */
[----:B--2---:R-:W-:-:S05]  /*04a0*/  HADD2.F32 R0, -RZ, R0.H0_H0 ;  /* 0x20000000ff007230 */ /* 0x004fca0000004100 */
[----:B------:R-:W-:-:S04]  /*04b0*/  FMUL R0, R0, UR6 ;  /* 0x0000000600007c20 */ /* 0x000fc80008400000 */
[----:B0-----:R-:W-:-:S05]  /*04c0*/  FFMA R0, R5, UR4, R0 ;  /* 0x0000000405007c23 */ /* 0x001fca0008000000 */
[----:B------:R-:W-:-:S05]  /*04d0*/  F2FP.F16.F32.PACK_AB R0, RZ, R0 ;  /* 0x00000000ff00723e */ /* 0x000fca00000000ff */
[----:B------:R-:W-:Y:S01]  /*04e0*/  STG.E.U16 desc[UR8][R2.64], R0 ;  /* 0x0000000002007986 */ /* 0x000fe2000c101508 */
[----:B------:R-:W-:Y:S05]  /*04f0*/  EXIT ;  /* 0x000000000000794d */ /* 0x000fea0003800000 */
.L_x_10:
        /* <DEDUP_REMOVED lines=16> */
.L_x_46:


//--------------------- .text.lux_gemv_f16_kernel --------------------------
	.section	.text.lux_gemv_f16_kernel,"ax",@progbits
	.align	128
        .global         lux_gemv_f16_kernel
        .type           lux_gemv_f16_kernel,@function
        .size           lux_gemv_f16_kernel,(.L_x_47 - lux_gemv_f16_kernel)
        .other          lux_gemv_f16_kernel,@"STO_CUDA_ENTRY STV_DEFAULT"
lux_gemv_f16_kernel:
.text.lux_gemv_f16_kernel:
[----:B------:R-:W-:Y:S01]  /*0000*/  LDC R1, c[0x0][0x37c] ;  /* 0x0000df00ff017b82 */ /* 0x000fe20000000800 */
[----:B------:R-:W0:Y:S01]  /*0010*/  S2R R0, SR_CTAID.X ;  /* 0x0000000000007919 */ /* 0x000e220000002500 */
[----:B------:R-:W0:Y:S02]  /*0020*/  LDCU UR4, c[0x0][0x3a0] ;  /* 0x00007400ff0477ac */ /* 0x000e240008000800 */
[----:B0-----:R-:W-:-:S13]  /*0030*/  ISETP.GE.U32.AND P0, PT, R0, UR4, PT ;  /* 0x0000000400007c0c */ /* 0x001fda000bf06070 */
[----:B------:R-:W-:Y:S05]  /*0040*/  @P0 EXIT ;  /* 0x000000000000094d */ /* 0x000fea0003800000 */
[----:B------:R-:W0:Y:S01]  /*0050*/  S2R R6, SR_TID.X ;  /* 0x0000000000067919 */ /* 0x000e220000002100 */
[----:B------:R-:W1:Y:S01]  /*0060*/  LDCU UR5, c[0x0][0x3a4] ;  /* 0x00007480ff0577ac */ /* 0x000e620008000800 */
[----:B------:R-:W2:Y:S01]  /*0070*/  LDC.64 R2, c[0x0][0x388] ;  /* 0x0000e200ff027b82 */ /* 0x000ea20000000a00 */
[----:B------:R-:W-:Y:S01]  /*0080*/  BSSY.RECONVERGENT B0, `(.L_x_11) ;  /* 0x000001c000007945 */ /* 0x000fe20003800200 */
[----:B------:R-:W-:Y:S01]  /*0090*/  HFMA2 R7, -RZ, RZ, 0, 0 ;  /* 0x00000000ff077431 */ /* 0x000fe200000001ff */
[----:B------:R-:W3:Y:S01]  /*00a0*/  LDCU.64 UR6, c[0x0][0x358] ;  /* 0x00006b00ff0677ac */ /* 0x000ee20008000a00 */
[----:B-1----:R-:W-:-:S04]  /*00b0*/  IMAD R5, R0, UR5, RZ ;  /* 0x0000000500057c24 */ /* 0x002fc8000f8e02ff */
[----:B--2---:R-:W-:Y:S01]  /*00c0*/  IMAD.WIDE.U32 R2, R5, 0x2, R2 ;  /* 0x0000000205027825 */ /* 0x004fe200078e0002 */
[----:B0-----:R-:W-:-:S04]  /*00d0*/  SHF.L.U32 R13, R6, 0x1, RZ ;  /* 0x00000001060d7819 */ /* 0x001fc800000006ff */
[----:B------:R-:W-:Y:S02]  /*00e0*/  IADD3 R4, PT, PT, R13, 0x1, RZ ;  /* 0x000000010d047810 */ /* 0x000fe40007ffe0ff */
[----:B------:R-:W-:Y:S02]  /*00f0*/  MOV R15, R13 ;  /* 0x0000000d000f7202 */ /* 0x000fe40000000f00 */
[----:B------:R-:W-:-:S13]  /*0100*/  ISETP.GE.U32.AND P0, PT, R4, UR5, PT ;  /* 0x0000000504007c0c */ /* 0x000fda000bf06070 */
[----:B---3--:R-:W-:Y:S05]  /*0110*/  @P0 BRA `(.L_x_12) ;  /* 0x0000000000480947 */ /* 0x008fea0003800000 */
[----:B------:R-:W0:Y:S01]  /*0120*/  LDC R18, c[0x0][0x360] ;  /* 0x0000d800ff127b82 */ /* 0x000e220000000800 */
[----:B------:R-:W-:Y:S02]  /*0130*/  MOV R7, RZ ;  /* 0x000000ff00077202 */ /* 0x000fe40000000f00 */
[----:B------:R-:W-:-:S05]  /*0140*/  MOV R15, R13 ;  /* 0x0000000d000f7202 */ /* 0x000fca0000000f00 */
[----:B------:R-:W1:Y:S02]  /*0150*/  LDC.64 R4, c[0x0][0x390] ;  /* 0x0000e400ff047b82 */ /* 0x000e640000000a00 */
.L_x_13:
[----:B------:R-:W-:-:S04]  /*0160*/  IMAD.WIDE.U32 R8, R15, 0x2, R2 ;  /* 0x000000020f087825 */ /* 0x000fc800078e0002 */
[----:B-1----:R-:W-:Y:S02]  /*0170*/  IMAD.WIDE.U32 R10, R15, 0x2, R4 ;  /* 0x000000020f0a7825 */ /* 0x002fe400078e0004 */
[----:B------:R-:W2:Y:S04]  /*0180*/  LDG.E.CONSTANT R8, desc[UR6][R8.64] ;  /* 0x0000000608087981 */ /* 0x000ea8000c1e9900 */
[----:B------:R-:W3:Y:S01]  /*0190*/  LDG.E.CONSTANT R10, desc[UR6][R10.64] ;  /* 0x000000060a0a7981 */ /* 0x000ee2000c1e9900 */
[----:B0-----:R-:W-:-:S04]  /*01a0*/  LEA R15, R18, R15, 0x1 ;  /* 0x0000000f120f7211 */ /* 0x001fc800078e08ff */
[----:B------:R-:W-:-:S04]  /*01b0*/  IADD3 R16, PT, PT, R15, 0x1, RZ ;  /* 0x000000010f107810 */ /* 0x000fc80007ffe0ff */
[----:B------:R-:W-:Y:S01]  /*01c0*/  ISETP.GE.U32.AND P0, PT, R16, UR5, PT ;  /* 0x0000000510007c0c */ /* 0x000fe2000bf06070 */
[--C-:B--2---:R-:W-:Y:S02]  /*01d0*/  HADD2.F32 R12, -RZ, R8.reuse.H0_H0 ;  /* 0x20000008ff0c7230 */ /* 0x104fe40000004100 */
[----:B------:R-:W-:Y:S02]  /*01e0*/  HADD2.F32 R16, -RZ, R8.H1_H1 ;  /* 0x30000008ff107230 */ /* 0x000fe40000004100 */
[--C-:B---3--:R-:W-:Y:S02]  /*01f0*/  HADD2.F32 R14, -RZ, R10.reuse.H0_H0 ;  /* 0x2000000aff0e7230 */ /* 0x108fe40000004100 */
[----:B------:R-:W-:-:S03]  /*0200*/  HADD2.F32 R17, -RZ, R10.H1_H1 ;  /* 0x3000000aff117230 */ /* 0x000fc60000004100 */
[----:B------:R-:W-:-:S04]  /*0210*/  FFMA R7, R12, R14, R7 ;  /* 0x0000000e0c077223 */ /* 0x000fc80000000007 */
[----:B------:R-:W-:Y:S01]  /*0220*/  FFMA R7, R16, R17, R7 ;  /* 0x0000001110077223 */ /* 0x000fe20000000007 */
[----:B------:R-:W-:Y:S06]  /*0230*/  @!P0 BRA `(.L_x_13) ;  /* 0xfffffffc00c88947 */ /* 0x000fec000383ffff */
.L_x_12:
[----:B------:R-:W-:Y:S05]  /*0240*/  BSYNC.RECONVERGENT B0 ;  /* 0x0000000000007941 */ /* 0x000fea0003800200 */
.L_x_11:
[----:B------:R-:W-:-:S04]  /*0250*/  IADD3 R9, PT, PT, R6, R15, -R13 ;  /* 0x0000000f06097210 */ /* 0x000fc80007ffe80d */
[----:B------:R-:W-:-:S04]  /*0260*/  VIMNMX.U32 R15, PT, PT, R9, R15, !PT ;  /* 0x0000000f090f7248 */ /* 0x000fc80007fe0000 */
[----:B------:R-:W-:-:S13]  /*0270*/  ISETP.GE.U32.AND P0, PT, R15, UR5, PT ;  /* 0x000000050f007c0c */ /* 0x000fda000bf06070 */
[----:B------:R-:W0:Y:S01]  /*0280*/  @!P0 LDC.64 R4, c[0x0][0x390] ;  /* 0x0000e400ff048b82 */ /* 0x000e220000000a00 */
[----:B------:R-:W-:-:S06]  /*0290*/  @!P0 IMAD.WIDE.U32 R2, R9, 0x2, R2 ;  /* 0x0000000209028825 */ /* 0x000fcc00078e0002 */
[----:B------:R-:W2:Y:S01]  /*02a0*/  @!P0 LDG.E.U16.CONSTANT R2, desc[UR6][R2.64] ;  /* 0x0000000602028981 */ /* 0x000ea2000c1e9500 */
[----:B0-----:R-:W-:-:S06]  /*02b0*/  @!P0 IMAD.WIDE.U32 R4, R9, 0x2, R4 ;  /* 0x0000000209048825 */ /* 0x001fcc00078e0004 */
[----:B------:R-:W3:Y:S01]  /*02c0*/  @!P0 LDG.E.U16.CONSTANT R4, desc[UR6][R4.64] ;  /* 0x0000000604048981 */ /* 0x000ee2000c1e9500 */
[----:B------:R-:W0:Y:S02]  /*02d0*/  LDCU UR4, c[0x0][0x360] ;  /* 0x00006c00ff0477ac */ /* 0x000e240008000800 */
[----:B0-----:R-:W-:-:S06]  /*02e0*/  USHF.R.U32.HI UR4, URZ, 0x5, UR4 ;  /* 0x00000005ff047899 */ /* 0x001fcc0008011604 */
[----:B------:R-:W-:-:S13]  /*02f0*/  ISETP.GE.U32.AND P1, PT, R6, UR4, PT ;  /* 0x0000000406007c0c */ /* 0x000fda000bf26070 */
[----:B------:R-:W0:Y:S01]  /*0300*/  @!P1 S2R R14, SR_CgaCtaId ;  /* 0x00000000000e9919 */ /* 0x000e220000008800 */
[----:B--2---:R-:W-:Y:S02]  /*0310*/  @!P0 HADD2.F32 R8, -RZ, R2.H0_H0 ;  /* 0x20000002ff088230 */ /* 0x004fe40000004100 */
[----:B---3--:R-:W-:-:S05]  /*0320*/  @!P0 HADD2.F32 R9, -RZ, R4.H0_H0 ;  /* 0x20000004ff098230 */ /* 0x008fca0000004100 */
[----:B------:R-:W-:-:S05]  /*0330*/  @!P0 FFMA R7, R8, R9, R7 ;  /* 0x0000000908078223 */ /* 0x000fca0000000007 */
[----:B------:R-:W1:Y:S02]  /*0340*/  SHFL.DOWN PT, R8, R7, 0x10, 0x1f ;  /* 0x0a001f0007087f89 */ /* 0x000e6400000e0000 */
[----:B-1----:R-:W-:-:S05]  /*0350*/  FADD R8, R8, R7 ;  /* 0x0000000708087221 */ /* 0x002fca0000000000 */
[----:B------:R-:W1:Y:S02]  /*0360*/  SHFL.DOWN PT, R9, R8, 0x8, 0x1f ;  /* 0x09001f0008097f89 */ /* 0x000e6400000e0000 */
[----:B-1----:R-:W-:-:S05]  /*0370*/  FADD R9, R8, R9 ;  /* 0x0000000908097221 */ /* 0x002fca0000000000 */
[----:B------:R-:W1:Y:S01]  /*0380*/  SHFL.DOWN PT, R10, R9, 0x4, 0x1f ;  /* 0x08801f00090a7f89 */ /* 0x000e6200000e0000 */
[----:B------:R-:W-:Y:S01]  /*0390*/  LOP3.LUT P0, R2, R6, 0x1f, RZ, 0xc0, !PT ;  /* 0x0000001f06027812 */ /* 0x000fe2000780c0ff */
[----:B-1----:R-:W-:-:S05]  /*03a0*/  FADD R10, R9, R10 ;  /* 0x0000000a090a7221 */ /* 0x002fca0000000000 */
[----:B------:R-:W1:Y:S07]  /*03b0*/  SHFL.DOWN PT, R3, R10, 0x2, 0x1f ;  /* 0x08401f000a037f89 */ /* 0x000e6e00000e0000 */
[----:B------:R-:W2:Y:S01]  /*03c0*/  @!P0 S2R R12, SR_CgaCtaId ;  /* 0x00000000000c8919 */ /* 0x000ea20000008800 */
[----:B-1----:R-:W-:-:S05]  /*03d0*/  FADD R3, R10, R3 ;  /* 0x000000030a037221 */ /* 0x002fca0000000000 */
[----:B------:R-:W1:Y:S01]  /*03e0*/  SHFL.DOWN PT, R4, R3, 0x1, 0x1f ;  /* 0x08201f0003047f89 */ /* 0x000e6200000e0000 */
[----:B------:R-:W-:-:S04]  /*03f0*/  @!P0 MOV R5, 0x400 ;  /* 0x0000040000058802 */ /* 0x000fc80000000f00 */
[----:B--2---:R-:W-:-:S04]  /*0400*/  @!P0 LEA R5, R12, R5, 0x18 ;  /* 0x000000050c058211 */ /* 0x004fc800078ec0ff */
[----:B------:R-:W-:Y:S02]  /*0410*/  @!P0 LEA.HI R5, R6, R5, RZ, 0x1d ;  /* 0x0000000506058211 */ /* 0x000fe400078fe8ff */
[----:B------:R-:W-:Y:S01]  /*0420*/  @!P1 MOV R7, 0x400 ;  /* 0x0000040000079802 */ /* 0x000fe20000000f00 */
[----:B-1----:R-:W-:-:S05]  /*0430*/  FADD R8, R3, R4 ;  /* 0x0000000403087221 */ /* 0x002fca0000000000 */
[----:B------:R1:W-:Y:S01]  /*0440*/  @!P0 STS [R5], R8 ;  /* 0x0000000805008388 */ /* 0x0003e20000000800 */
[----:B0-----:R-:W-:-:S04]  /*0450*/  @!P1 LEA R7, R14, R7, 0x18 ;  /* 0x000000070e079211 */ /* 0x001fc800078ec0ff */
[----:B------:R-:W-:Y:S01]  /*0460*/  @!P1 LEA R4, R2, R7, 0x2 ;  /* 0x0000000702049211 */ /* 0x000fe200078e10ff */
[----:B------:R-:W-:Y:S01]  /*0470*/  HFMA2 R2, -RZ, RZ, 0, 0 ;  /* 0x00000000ff027431 */ /* 0x000fe200000001ff */
[----:B------:R-:W-:Y:S01]  /*0480*/  BAR.SYNC.DEFER_BLOCKING 0x0 ;  /* 0x0000000000007b1d */ /* 0x000fe20000010000 */
[----:B------:R-:W-:-:S05]  /*0490*/  ISETP.GT.U32.AND P0, PT, R6, 0x1f, PT ;  /* 0x0000001f0600780c */ /* 0x000fca0003f04070 */
[----:B------:R1:W0:Y:S08]  /*04a0*/  @!P1 LDS R2, [R4] ;  /* 0x0000000004029984 */ /* 0x0002300000000800 */
[----:B-1----:R-:W-:Y:S05]  /*04b0*/  @P0 EXIT ;  /* 0x000000000000094d */ /* 0x002fea0003800000 */
[----:B0-----:R-:W0:Y:S01]  /*04c0*/  SHFL.DOWN PT, R3, R2, 0x10, 0x1f ;  /* 0x0a001f0002037f89 */ /* 0x001e2200000e0000 */
        /* <DEDUP_REMOVED lines=11> */
[----:B-1----:R-:W-:Y:S01]  /*0580*/  FADD R7, R8, R7 ;  /* 0x0000000708077221 */ /* 0x002fe20000000000 */
[----:B--2---:R-:W-:-:S13]  /*0590*/  FSETP.NEU.AND P0, PT, RZ, UR4, PT ;  /* 0x00000004ff007c0b */ /* 0x004fda000bf0d000 */
[----:B------:R-:W-:Y:S05]  /*05a0*/  @P0 BRA `(.L_x_14) ;  /* 0x00000000001c0947 */ /* 0x000fea0003800000 */
[----:B------:R-:W1:Y:S01]  /*05b0*/  LDC.64 R2, c[0x0][0x380] ;  /* 0x0000e000ff027b82 */ /* 0x000e620000000a00 */
[----:B------:R-:W2:Y:S02]  /*05c0*/  LDCU UR4, c[0x0][0x398] ;  /* 0x00007300ff0477ac */ /* 0x000ea40008000800 */
[----:B--2---:R-:W-:-:S05]  /*05d0*/  FMUL R4, R7, UR4 ;  /* 0x0000000407047c20 */ /* 0x004fca0008400000 */
[----:B------:R-:W-:Y:S01]  /*05e0*/  F2FP.F16.F32.PACK_AB R4, RZ, R4 ;  /* 0x00000004ff04723e */ /* 0x000fe200000000ff */
[----:B-1----:R-:W-:-:S05]  /*05f0*/  IMAD.WIDE.U32 R2, R0, 0x2, R2 ;  /* 0x0000000200027825 */ /* 0x002fca00078e0002 */
[----:B------:R-:W-:Y:S01]  /*0600*/  STG.E.U16 desc[UR6][R2.64], R4 ;  /* 0x0000000402007986 */ /* 0x000fe2000c101506 */
[----:B------:R-:W-:Y:S05]  /*0610*/  EXIT ;  /* 0x000000000000794d */ /* 0x000fea0003800000 */
.L_x_14:
[----:B------:R-:W1:Y:S01]  /*0620*/  LDC.64 R2, c[0x0][0x380] ;  /* 0x0000e000ff027b82 */ /* 0x000e620000000a00 */
[----:B------:R-:W2:Y:S01]  /*0630*/  LDCU UR5, c[0x0][0x398] ;  /* 0x00007300ff0577ac */ /* 0x000ea20008000800 */
[----:B-1----:R-:W-:-:S05]  /*0640*/  IMAD.WIDE.U32 R2, R0, 0x2, R2 ;  /* 0x0000000200027825 */ /* 0x002fca00078e0002 */
[----:B------:R-:W3:Y:S02]  /*0650*/  LDG.E.U16 R0, desc[UR6][R2.64] ;  /* 0x0000000602007981 */ /* 0x000ee4000c1e1500 */
[----:B---3--:R-:W-:-:S05]  /*0660*/  HADD2.F32 R0, -RZ, R0.H0_H0 ;  /* 0x20000000ff007230 */ /* 0x008fca0000004100 */
[----:B------:R-:W-:-:S04]  /*0670*/  FMUL R0, R0, UR4 ;  /* 0x0000000400007c20 */ /* 0x000fc80008400000 */
[----:B--2---:R-:W-:-:S05]  /*0680*/  FFMA R0, R7, UR5, R0 ;  /* 0x0000000507007c23 */ /* 0x004fca0008000000 */
[----:B------:R-:W-:-:S05]  /*0690*/  F2FP.F16.F32.PACK_AB R0, RZ, R0 ;  /* 0x00000000ff00723e */ /* 0x000fca00000000ff */
[----:B------:R-:W-:Y:S01]  /*06a0*/  STG.E.U16 desc[UR6][R2.64], R0 ;  /* 0x0000000002007986 */ /* 0x000fe2000c101506 */
[----:B------:R-:W-:Y:S05]  /*06b0*/  EXIT ;  /* 0x000000000000794d */ /* 0x000fea0003800000 */
.L_x_15:
        /* <DEDUP_REMOVED lines=12> */
.L_x_47:


//--------------------- .text.lux_gemv_tiled_f32_kernel --------------------------
	.section	.text.lux_gemv_tiled_f32_kernel,"ax",@progbits
	.align	128
        .global         lux_gemv_tiled_f32_kernel
        .type           lux_gemv_tiled_f32_kernel,@function
        .size           lux_gemv_tiled_f32_kernel,(.L_x_48 - lux_gemv_tiled_f32_kernel)
        .other          lux_gemv_tiled_f32_kernel,@"STO_CUDA_ENTRY STV_DEFAULT"
lux_gemv_tiled_f32_kernel:
.text.lux_gemv_tiled_f32_kernel:
[----:B------:R-:W-:Y:S01]  /*0000*/  LDC R1, c[0x0][0x37c] ;  /* 0x0000df00ff017b82 */ /* 0x000fe20000000800 */
[----:B------:R-:W0:Y:S01]  /*0010*/  S2R R0, SR_CTAID.X ;  /* 0x0000000000007919 */ /* 0x000e220000002500 */
[----:B------:R-:W0:Y:S02]  /*0020*/  LDCU UR4, c[0x0][0x3a0] ;  /* 0x00007400ff0477ac */ /* 0x000e240008000800 */
[----:B0-----:R-:W-:-:S13]  /*0030*/  ISETP.GE.U32.AND P0, PT, R0, UR4, PT ;  /* 0x0000000400007c0c */ /* 0x001fda000bf06070 */
[----:B------:R-:W-:Y:S05]  /*0040*/  @P0 EXIT ;  /* 0x000000000000094d */ /* 0x000fea0003800000 */
[----:B------:R-:W0:Y:S01]  /*0050*/  LDCU UR8, c[0x0][0x3a4] ;  /* 0x00007480ff0877ac */ /* 0x000e220008000800 */
[----:B------:R-:W1:Y:S01]  /*0060*/  S2R R2, SR_TID.X ;  /* 0x0000000000027919 */ /* 0x000e620000002100 */
[----:B------:R-:W-:Y:S01]  /*0070*/  IMAD.MOV.U32 R3, RZ, RZ, RZ ;  /* 0x000000ffff037224 */ /* 0x000fe200078e00ff */
[----:B------:R-:W2:Y:S01]  /*0080*/  LDCU.64 UR6, c[0x0][0x358] ;  /* 0x00006b00ff0677ac */ /* 0x000ea20008000a00 */
[----:B0-----:R-:W-:-:S09]  /*0090*/  UISETP.NE.AND UP0, UPT, UR8, URZ, UPT ;  /* 0x000000ff0800728c */ /* 0x001fd2000bf05270 */
[----:B--2---:R-:W-:Y:S05]  /*00a0*/  BRA.U !UP0, `(.L_x_16) ;  /* 0x0000000108b47547 */ /* 0x004fea000b800000 */
[----:B------:R-:W0:Y:S01]  /*00b0*/  S2UR UR5, SR_CgaCtaId ;  /* 0x00000000000579c3 */ /* 0x000e220000008800 */
[----:B------:R-:W-:Y:S01]  /*00c0*/  UMOV UR4, 0x400 ;  /* 0x0000040000047882 */ /* 0x000fe20000000000 */
[----:B------:R-:W-:Y:S02]  /*00d0*/  IMAD R7, R0, UR8, RZ ;  /* 0x0000000800077c24 */ /* 0x000fe4000f8e02ff */
[----:B------:R-:W-:-:S04]  /*00e0*/  IMAD.MOV.U32 R3, RZ, RZ, RZ ;  /* 0x000000ffff037224 */ /* 0x000fc800078e00ff */
[----:B------:R-:W2:Y:S01]  /*00f0*/  LDC R13, c[0x0][0x360] ;  /* 0x0000d800ff0d7b82 */ /* 0x000ea20000000800 */
[----:B0-----:R-:W-:-:S06]  /*0100*/  ULEA UR4, UR5, UR4, 0x18 ;  /* 0x0000000405047291 */ /* 0x001fcc000f8ec0ff */
[----:B-1----:R-:W-:Y:S01]  /*0110*/  LEA R6, R2, UR4, 0x2 ;  /* 0x0000000402067c11 */ /* 0x002fe2000f8e10ff */
[----:B------:R-:W-:-:S06]  /*0120*/  UMOV UR4, URZ ;  /* 0x000000ff00047c82 */ /* 0x000fcc0008000000 */
.L_x_22:
[----:B0-----:R-:W0:Y:S01]  /*0130*/  LDC R17, c[0x0][0x3a4] ;  /* 0x0000e900ff117b82 */ /* 0x001e220000000800 */
[----:B------:R-:W-:Y:S01]  /*0140*/  IADD3 R8, PT, PT, R2, UR4, RZ ;  /* 0x0000000402087c10 */ /* 0x000fe2000fffe0ff */
[----:B------:R-:W-:Y:S03]  /*0150*/  BSSY.RECONVERGENT B0, `(.L_x_17) ;  /* 0x0000008000007945 */ /* 0x000fe60003800200 */
[----:B0-----:R-:W-:-:S04]  /*0160*/  ISETP.GE.U32.AND P0, PT, R8, R17, PT ;  /* 0x000000110800720c */ /* 0x001fc80003f06070 */
[----:B------:R-:W-:-:S13]  /*0170*/  ISETP.GT.U32.OR P0, PT, R2, 0x7f, P0 ;  /* 0x0000007f0200780c */ /* 0x000fda0000704470 */
[----:B------:R-:W-:Y:S05]  /*0180*/  @P0 BRA `(.L_x_18) ;  /* 0x0000000000100947 */ /* 0x000fea0003800000 */
[----:B------:R-:W0:Y:S02]  /*0190*/  LDC.64 R4, c[0x0][0x390] ;  /* 0x0000e400ff047b82 */ /* 0x000e240000000a00 */
[----:B0-----:R-:W-:-:S06]  /*01a0*/  IMAD.WIDE.U32 R4, R8, 0x4, R4 ;  /* 0x0000000408047825 */ /* 0x001fcc00078e0004 */
[----:B------:R-:W3:Y:S04]  /*01b0*/  LDG.E.CONSTANT R5, desc[UR6][R4.64] ;  /* 0x0000000604057981 */ /* 0x000ee8000c1e9900 */
[----:B---3--:R0:W-:Y:S02]  /*01c0*/  STS [R6], R5 ;  /* 0x0000000506007388 */ /* 0x0081e40000000800 */
.L_x_18:
[----:B------:R-:W-:Y:S05]  /*01d0*/  BSYNC.RECONVERGENT B0 ;  /* 0x0000000000007941 */ /* 0x000fea0003800200 */
.L_x_17:
[----:B------:R-:W-:Y:S01]  /*01e0*/  IMAD R4, RZ, RZ, -UR4 ;  /* 0x80000004ff047e24 */ /* 0x000fe2000f8e02ff */
[----:B------:R-:W-:Y:S04]  /*01f0*/  BAR.SYNC.DEFER_BLOCKING 0x0 ;  /* 0x0000000000007b1d */ /* 0x000fe80000010000 */
[----:B------:R-:W-:Y:S02]  /*0200*/  VIADDMNMX.U32 R15, R4, R17, 0x80, PT ;  /* 0x00000080040f7446 */ /* 0x000fe40003800011 */
[----:B------:R-:W1:Y:S01]  /*0210*/  LDCU.64 UR8, c[0x0][0x388] ;  /* 0x00007100ff0877ac */ /* 0x000e620008000a00 */
[----:B------:R-:W-:Y:S01]  /*0220*/  BSSY.RECONVERGENT B0, `(.L_x_19) ;  /* 0x0000011000007945 */ /* 0x000fe20003800200 */
[----:B------:R-:W-:-:S13]  /*0230*/  ISETP.GE.U32.AND P0, PT, R2, R15, PT ;  /* 0x0000000f0200720c */ /* 0x000fda0003f06070 */
[----:B------:R-:W-:Y:S05]  /*0240*/  @P0 BRA `(.L_x_20) ;  /* 0x0000000000380947 */ /* 0x000fea0003800000 */
[----:B------:R-:W-:Y:S01]  /*0250*/  MOV R9, R6 ;  /* 0x0000000600097202 */ /* 0x000fe20000000f00 */
[----:B------:R-:W-:-:S07]  /*0260*/  IMAD.MOV.U32 R10, RZ, RZ, R2 ;  /* 0x000000ffff0a7224 */ /* 0x000fce00078e0002 */
.L_x_21:
[----:B0-----:R-:W-:Y:S01]  /*0270*/  IADD3 R5, P0, PT, R7, R8, RZ ;  /* 0x0000000807057210 */ /* 0x001fe20007f1e0ff */
[----:B------:R0:W3:Y:S03]  /*0280*/  LDS R11, [R9] ;  /* 0x00000000090b7984 */ /* 0x0000e60000000800 */
[----:B------:R-:W-:Y:S02]  /*0290*/  IADD3.X R12, PT, PT, RZ, RZ, RZ, P0, !PT ;  /* 0x000000ffff0c7210 */ /* 0x000fe400007fe4ff */
[----:B-1----:R-:W-:-:S04]  /*02a0*/  LEA R4, P0, R5, UR8, 0x2 ;  /* 0x0000000805047c11 */ /* 0x002fc8000f8010ff */
[----:B------:R-:W-:-:S05]  /*02b0*/  LEA.HI.X R5, R5, UR9, R12, 0x2, P0 ;  /* 0x0000000905057c11 */ /* 0x000fca00080f140c */
[----:B------:R-:W3:Y:S01]  /*02c0*/  LDG.E.CONSTANT R4, desc[UR6][R4.64] ;  /* 0x0000000604047981 */ /* 0x000ee2000c1e9900 */
[C---:B--2---:R-:W-:Y:S01]  /*02d0*/  IMAD.IADD R10, R13.reuse, 0x1, R10 ;  /* 0x000000010d0a7824 */ /* 0x044fe200078e020a */
[C---:B------:R-:W-:Y:S01]  /*02e0*/  IADD3 R8, PT, PT, R13.reuse, R8, RZ ;  /* 0x000000080d087210 */ /* 0x040fe20007ffe0ff */
[----:B0-----:R-:W-:-:S03]  /*02f0*/  IMAD R9, R13, 0x4, R9 ;  /* 0x000000040d097824 */ /* 0x001fc600078e0209 */
[----:B------:R-:W-:Y:S01]  /*0300*/  ISETP.GE.U32.AND P0, PT, R10, R15, PT ;  /* 0x0000000f0a00720c */ /* 0x000fe20003f06070 */
[----:B---3--:R-:W-:-:S12]  /*0310*/  FFMA R3, R4, R11, R3 ;  /* 0x0000000b04037223 */ /* 0x008fd80000000003 */
[----:B------:R-:W-:Y:S05]  /*0320*/  @!P0 BRA `(.L_x_21) ;  /* 0xfffffffc00d08947 */ /* 0x000fea000383ffff */
.L_x_20:
[----:B-1----:R-:W-:Y:S05]  /*0330*/  BSYNC.RECONVERGENT B0 ;  /* 0x0000000000007941 */ /* 0x002fea0003800200 */
.L_x_19:
[----:B------:R-:W-:Y:S01]  /*0340*/  UIADD3 UR4, UPT, UPT, UR4, 0x80, URZ ;  /* 0x0000008004047890 */ /* 0x000fe2000fffe0ff */
[----:B------:R-:W-:Y:S05]  /*0350*/  BAR.SYNC.DEFER_BLOCKING 0x0 ;  /* 0x0000000000007b1d */ /* 0x000fea0000010000 */
[----:B------:R-:W-:-:S13]  /*0360*/  ISETP.LE.U32.AND P0, PT, R17, UR4, PT ;  /* 0x0000000411007c0c */ /* 0x000fda000bf03070 */
[----:B------:R-:W-:Y:S05]  /*0370*/  @!P0 BRA `(.L_x_22) ;  /* 0xfffffffc006c8947 */ /* 0x000fea000383ffff */
.L_x_16:
[----:B------:R-:W0:Y:S01]  /*0380*/  SHFL.DOWN PT, R4, R3, 0x10, 0x1f ;  /* 0x0a001f0003047f89 */ /* 0x000e2200000e0000 */
[----:B------:R-:W3:Y:S02]  /*0390*/  LDCU UR5, c[0x0][0x360] ;  /* 0x00006c00ff0577ac */ /* 0x000ee40008000800 */
[----:B---3--:R-:W-:Y:S01]  /*03a0*/  USHF.R.U32.HI UR5, URZ, 0x5, UR5 ;  /* 0x00000005ff057899 */ /* 0x008fe20008011605 */
[----:B0-----:R-:W-:-:S05]  /*03b0*/  FADD R5, R4, R3 ;  /* 0x0000000304057221 */ /* 0x001fca0000000000 */
[----:B-1----:R-:W-:Y:S01]  /*03c0*/  ISETP.GE.U32.AND P1, PT, R2, UR5, PT ;  /* 0x0000000502007c0c */ /* 0x002fe2000bf26070 */
[----:B------:R-:W0:-:S12]  /*03d0*/  SHFL.DOWN PT, R4, R5, 0x8, 0x1f ;  /* 0x09001f0005047f89 */ /* 0x000e1800000e0000 */
[----:B------:R-:W1:Y:S01]  /*03e0*/  @!P1 S2R R9, SR_CgaCtaId ;  /* 0x0000000000099919 */ /* 0x000e620000008800 */
[----:B0-----:R-:W-:Y:S01]  /*03f0*/  FADD R6, R5, R4 ;  /* 0x0000000405067221 */ /* 0x001fe20000000000 */
[----:B------:R-:W-:-:S04]  /*0400*/  LOP3.LUT P0, R4, R2, 0x1f, RZ, 0xc0, !PT ;  /* 0x0000001f02047812 */ /* 0x000fc8000780c0ff */
[----:B------:R-:W0:Y:S09]  /*0410*/  SHFL.DOWN PT, R7, R6, 0x4, 0x1f ;  /* 0x08801f0006077f89 */ /* 0x000e3200000e0000 */
[----:B------:R-:W3:Y:S01]  /*0420*/  @!P0 S2R R10, SR_CgaCtaId ;  /* 0x00000000000a8919 */ /* 0x000ee20000008800 */
[----:B------:R-:W-:-:S04]  /*0430*/  @!P0 MOV R5, 0x400 ;  /* 0x0000040000058802 */ /* 0x000fc80000000f00 */
[----:B------:R-:W-:Y:S01]  /*0440*/  @!P0 IADD3 R5, PT, PT, R5, 0x200, RZ ;  /* 0x0000020005058810 */ /* 0x000fe20007ffe0ff */
[----:B0-----:R-:W-:Y:S01]  /*0450*/  FADD R7, R6, R7 ;  /* 0x0000000706077221 */ /* 0x001fe20000000000 */
[----:B------:R-:W-:-:S04]  /*0460*/  @!P1 MOV R6, 0x400 ;  /* 0x0000040000069802 */ /* 0x000fc80000000f00 */
[----:B------:R-:W0:Y:S01]  /*0470*/  SHFL.DOWN PT, R8, R7, 0x2, 0x1f ;  /* 0x08401f0007087f89 */ /* 0x000e2200000e0000 */
[----:B------:R-:W-:-:S05]  /*0480*/  @!P1 VIADD R6, R6, 0x200 ;  /* 0x0000020006069836 */ /* 0x000fca0000000000 */
[----:B-1----:R-:W-:-:S04]  /*0490*/  @!P1 LEA R9, R9, R6, 0x18 ;  /* 0x0000000609099211 */ /* 0x002fc800078ec0ff */
[----:B------:R-:W-:Y:S02]  /*04a0*/  @!P1 LEA R4, R4, R9, 0x2 ;  /* 0x0000000904049211 */ /* 0x000fe400078e10ff */
[----:B---3--:R-:W-:-:S04]  /*04b0*/  @!P0 LEA R5, R10, R5, 0x18 ;  /* 0x000000050a058211 */ /* 0x008fc800078ec0ff */
[----:B------:R-:W-:Y:S01]  /*04c0*/  @!P0 LEA.HI R5, R2, R5, RZ, 0x1d ;  /* 0x0000000502058211 */ /* 0x000fe200078fe8ff */
[----:B0-----:R-:W-:-:S05]  /*04d0*/  FADD R8, R7, R8 ;  /* 0x0000000807087221 */ /* 0x001fca0000000000 */
[----:B------:R-:W0:Y:S02]  /*04e0*/  SHFL.DOWN PT, R3, R8, 0x1, 0x1f ;  /* 0x08201f0008037f89 */ /* 0x000e2400000e0000 */
[----:B0-----:R-:W-:Y:S01]  /*04f0*/  FADD R6, R8, R3 ;  /* 0x0000000308067221 */ /* 0x001fe20000000000 */
[----:B------:R-:W-:-:S04]  /*0500*/  IMAD.MOV.U32 R3, RZ, RZ, RZ ;  /* 0x000000ffff037224 */ /* 0x000fc800078e00ff */
        /* <DEDUP_REMOVED lines=16> */
[----:B------:R-:W3:Y:S01]  /*0610*/  LDCU UR4, c[0x0][0x39c] ;  /* 0x00007380ff0477ac */ /* 0x000ee20008000800 */
[----:B01----:R-:W-:Y:S01]  /*0620*/  FADD R7, R7, R8 ;  /* 0x0000000807077221 */ /* 0x003fe20000000000 */
[----:B---3--:R-:W-:-:S13]  /*0630*/  FSETP.NEU.AND P0, PT, RZ, UR4, PT ;  /* 0x00000004ff007c0b */ /* 0x008fda000bf0d000 */
[----:B------:R-:W0:Y:S08]  /*0640*/  @!P0 LDC R5, c[0x0][0x398] ;  /* 0x0000e600ff058b82 */ /* 0x000e300000000800 */
[----:B------:R-:W1:Y:S01]  /*0650*/  @!P0 LDC.64 R2, c[0x0][0x380] ;  /* 0x0000e000ff028b82 */ /* 0x000e620000000a00 */
[----:B0-----:R-:W-:Y:S01]  /*0660*/  @!P0 FMUL R5, R7, R5 ;  /* 0x0000000507058220 */ /* 0x001fe20000400000 */
[----:B-1----:R-:W-:-:S05]  /*0670*/  @!P0 IMAD.WIDE.U32 R2, R0, 0x4, R2 ;  /* 0x0000000400028825 */ /* 0x002fca00078e0002 */
[----:B------:R0:W-:Y:S01]  /*0680*/  @!P0 STG.E desc[UR6][R2.64], R5 ;  /* 0x0000000502008986 */ /* 0x0001e2000c101906 */
[----:B------:R-:W-:Y:S05]  /*0690*/  @!P0 EXIT ;  /* 0x000000000000894d */ /* 0x000fea0003800000 */
[----:B0-----:R-:W0:Y:S01]  /*06a0*/  LDC.64 R2, c[0x0][0x380] ;  /* 0x0000e000ff027b82 */ /* 0x001e220000000a00 */
[----:B------:R-:W1:Y:S01]  /*06b0*/  LDCU UR5, c[0x0][0x398] ;  /* 0x00007300ff0577ac */ /* 0x000e620008000800 */
[----:B0-----:R-:W-:-:S05]  /*06c0*/  IMAD.WIDE.U32 R2, R0, 0x4, R2 ;  /* 0x0000000400027825 */ /* 0x001fca00078e0002 */
[----:B------:R-:W3:Y:S02]  /*06d0*/  LDG.E R0, desc[UR6][R2.64] ;  /* 0x0000000602007981 */ /* 0x000ee4000c1e1900 */
[----:B---3--:R-:W-:-:S04]  /*06e0*/  FMUL R0, R0, UR4 ;  /* 0x0000000400007c20 */ /* 0x008fc80008400000 */
[----:B-1----:R-:W-:-:S05]  /*06f0*/  FFMA R5, R7, UR5, R0 ;  /* 0x0000000507057c23 */ /* 0x002fca0008000000 */
[----:B------:R-:W-:Y:S01]  /*0700*/  STG.E desc[UR6][R2.64], R5 ;  /* 0x0000000502007986 */ /* 0x000fe2000c101906 */
[----:B------:R-:W-:Y:S05]  /*0710*/  EXIT ;  /* 0x000000000000794d */ /* 0x000fea0003800000 */
.L_x_23:
        /* <DEDUP_REMOVED lines=14> */
.L_x_48:


//--------------------- .text.lux_gemvt_f32_kernel --------------------------
	.section	.text.lux_gemvt_f32_kernel,"ax",@progbits
	.align	128
        .global         lux_gemvt_f32_kernel
        .type           lux_gemvt_f32_kernel,@function
        .size           lux_gemvt_f32_kernel,(.L_x_49 - lux_gemvt_f32_kernel)
        .other          lux_gemvt_f32_kernel,@"STO_CUDA_ENTRY STV_DEFAULT"
lux_gemvt_f32_kernel:
.text.lux_gemvt_f32_kernel:
        /* <DEDUP_REMOVED lines=17> */
.L_x_26:
[C---:B------:R-:W-:Y:S02]  /*0110*/  IMAD R3, R11.reuse, UR4, R13 ;  /* 0x000000040b037c24 */ /* 0x040fe4000f8e020d */
[----:B--2---:R-:W-:-:S04]  /*0120*/  IMAD.WIDE.U32 R4, R11, 0x4, R8 ;  /* 0x000000040b047825 */ /* 0x004fc800078e0008 */
[----:B-1----:R-:W-:Y:S02]  /*0130*/  IMAD.WIDE.U32 R2, R3, 0x4, R6 ;  /* 0x0000000403027825 */ /* 0x002fe400078e0006 */
[----:B------:R-:W2:Y:S04]  /*0140*/  LDG.E.CONSTANT R4, desc[UR8][R4.64] ;  /* 0x0000000804047981 */ /* 0x000ea8000c1e9900 */
[----:B------:R-:W2:Y:S01]  /*0150*/  LDG.E.CONSTANT R3, desc[UR8][R2.64] ;  /* 0x0000000802037981 */ /* 0x000ea2000c1e9900 */
[----:B0-----:R-:W-:-:S04]  /*0160*/  IADD3 R11, PT, PT, R12, R11, RZ ;  /* 0x0000000b0c0b7210 */ /* 0x001fc80007ffe0ff */
[----:B------:R-:W-:Y:S01]  /*0170*/  ISETP.GE.U32.AND P0, PT, R11, UR5, PT ;  /* 0x000000050b007c0c */ /* 0x000fe2000bf06070 */
[----:B--2---:R-:W-:-:S12]  /*0180*/  FFMA R0, R3, R4, R0 ;  /* 0x0000000403007223 */ /* 0x004fd80000000000 */
[----:B------:R-:W-:Y:S05]  /*0190*/  @!P0 BRA `(.L_x_26) ;  /* 0xfffffffc00dc8947 */ /* 0x000fea000383ffff */
.L_x_25:
[----:B------:R-:W-:Y:S05]  /*01a0*/  BSYNC.RECONVERGENT B0 ;  /* 0x0000000000007941 */ /* 0x000fea0003800200 */
.L_x_24:
        /* <DEDUP_REMOVED lines=10> */
[----:B0-----:R-:W-:-:S07]  /*0250*/  IMAD.U32 R0, RZ, RZ, UR6 ;  /* 0x00000006ff007e24 */ /* 0x001fce000f8e00ff */
.L_x_28:
[----:B------:R-:W-:-:S04]  /*0260*/  SHF.R.U32.HI R6, RZ, 0x1, R0 ;  /* 0x00000001ff067819 */ /* 0x000fc80000011600 */
[----:B------:R-:W-:-:S13]  /*0270*/  ISETP.GE.U32.AND P1, PT, R10, R6, PT ;  /* 0x000000060a00720c */ /* 0x000fda0003f26070 */
[----:B------:R-:W-:Y:S01]  /*0280*/  @!P1 LEA R2, R6, R3, 0x2 ;  /* 0x0000000306029211 */ /* 0x000fe200078e10ff */
[----:B------:R-:W-:Y:S05]  /*0290*/  @!P1 LDS R5, [R3] ;  /* 0x0000000003059984 */ /* 0x000fea0000000800 */
[----:B------:R-:W0:Y:S02]  /*02a0*/  @!P1 LDS R2, [R2] ;  /* 0x0000000002029984 */ /* 0x000e240000000800 */
[----:B0-----:R-:W-:-:S05]  /*02b0*/  @!P1 FADD R4, R2, R5 ;  /* 0x0000000502049221 */ /* 0x001fca0000000000 */
[----:B------:R1:W-:Y:S01]  /*02c0*/  @!P1 STS [R3], R4 ;  /* 0x0000000403009388 */ /* 0x0003e20000000800 */
[----:B------:R-:W-:Y:S01]  /*02d0*/  BAR.SYNC.DEFER_BLOCKING 0x0 ;  /* 0x0000000000007b1d */ /* 0x000fe20000010000 */
[----:B------:R-:W-:Y:S01]  /*02e0*/  ISETP.GT.U32.AND P1, PT, R0, 0x3, PT ;  /* 0x000000030000780c */ /* 0x000fe20003f24070 */
[----:B------:R-:W-:-:S12]  /*02f0*/  IMAD.MOV.U32 R0, RZ, RZ, R6 ;  /* 0x000000ffff007224 */ /* 0x000fd800078e0006 */
[----:B-1----:R-:W-:Y:S05]  /*0300*/  @P1 BRA `(.L_x_28) ;  /* 0xfffffffc00d41947 */ /* 0x002fea000383ffff */
.L_x_27:
        /* <DEDUP_REMOVED lines=12> */
[----:B------:R-:W-:Y:S01]  /*03d0*/  STG.E desc[UR8][R2.64], R5 ;  /* 0x0000000502007986 */ /* 0x000fe2000c101908 */
[----:B------:R-:W-:Y:S05]  /*03e0*/  EXIT ;  /* 0x000000000000794d */ /* 0x000fea0003800000 */
.L_x_29:
[----:B0-----:R-:W0:Y:S02]  /*03f0*/  LDC.64 R2, c[0x0][0x380] ;  /* 0x0000e000ff027b82 */ /* 0x001e240000000a00 */
[----:B0-----:R-:W-:-:S05]  /*0400*/  IMAD.WIDE.U32 R2, R13, 0x4, R2 ;  /* 0x000000040d027825 */ /* 0x001fca00078e0002 */
[----:B------:R-:W2:Y:S01]  /*0410*/  LDG.E R0, desc[UR8][R2.64] ;  /* 0x0000000802007981 */ /* 0x000ea2000c1e1900 */
[----:B------:R-:W0:Y:S01]  /*0420*/  S2UR UR5, SR_CgaCtaId ;  /* 0x00000000000579c3 */ /* 0x000e220000008800 */
[----:B------:R-:W-:Y:S02]  /*0430*/  UMOV UR4, 0x400 ;  /* 0x0000040000047882 */ /* 0x000fe40000000000 */
[----:B0-----:R-:W-:-:S09]  /*0440*/  ULEA UR4, UR5, UR4, 0x18 ;  /* 0x0000000405047291 */ /* 0x001fd2000f8ec0ff */
[----:B------:R-:W0:Y:S02]  /*0450*/  LDS R5, [UR4] ;  /* 0x00000004ff057984 */ /* 0x000e240008000800 */
[----:B------:R-:W0:Y:S01]  /*0460*/  LDCU UR4, c[0x0][0x398] ;  /* 0x00007300ff0477ac */ /* 0x000e220008000800 */
[----:B--2---:R-:W-:-:S04]  /*0470*/  FMUL R0, R0, UR6 ;  /* 0x0000000600007c20 */ /* 0x004fc80008400000 */
[----:B0-----:R-:W-:-:S05]  /*0480*/  FFMA R5, R5, UR4, R0 ;  /* 0x0000000405057c23 */ /* 0x001fca0008000000 */
[----:B------:R-:W-:Y:S01]  /*0490*/  STG.E desc[UR8][R2.64], R5 ;  /* 0x0000000502007986 */ /* 0x000fe2000c101908 */
[----:B------:R-:W-:Y:S05]  /*04a0*/  EXIT ;  /* 0x000000000000794d */ /* 0x000fea0003800000 */
.L_x_30:
        /* <DEDUP_REMOVED lines=13> */
.L_x_49:


//--------------------- .text.lux_gemv_simple_f32_kernel --------------------------
	.section	.text.lux_gemv_simple_f32_kernel,"ax",@progbits
	.align	128
        .global         lux_gemv_simple_f32_kernel
        .type           lux_gemv_simple_f32_kernel,@function
        .size           lux_gemv_simple_f32_kernel,(.L_x_50 - lux_gemv_simple_f32_kernel)
        .other          lux_gemv_simple_f32_kernel,@"STO_CUDA_ENTRY STV_DEFAULT"
lux_gemv_simple_f32_kernel:
.text.lux_gemv_simple_f32_kernel:
[----:B------:R-:W-:Y:S01]  /*0000*/  LDC R1, c[0x0][0x37c] ;  /* 0x0000df00ff017b82 */ /* 0x000fe20000000800 */
[----:B------:R-:W0:Y:S07]  /*0010*/  S2R R3, SR_TID.X ;  /* 0x0000000000037919 */ /* 0x000e2e0000002100 */
[----:B------:R-:W0:Y:S01]  /*0020*/  S2UR UR4, SR_CTAID.X ;  /* 0x00000000000479c3 */ /* 0x000e220000002500 */
[----:B------:R-:W1:Y:S07]  /*0030*/  LDCU UR5, c[0x0][0x3a0] ;  /* 0x00007400ff0577ac */ /* 0x000e6e0008000800 */
[----:B------:R-:W0:Y:S02]  /*0040*/  LDC R0, c[0x0][0x360] ;  /* 0x0000d800ff007b82 */ /* 0x000e240000000800 */
[----:B0-----:R-:W-:-:S05]  /*0050*/  IMAD R0, R0, UR4, R3 ;  /* 0x0000000400007c24 */ /* 0x001fca000f8e0203 */
[----:B-1----:R-:W-:-:S13]  /*0060*/  ISETP.GE.U32.AND P0, PT, R0, UR5, PT ;  /* 0x0000000500007c0c */ /* 0x002fda000bf06070 */
[----:B------:R-:W-:Y:S05]  /*0070*/  @P0 EXIT ;  /* 0x000000000000094d */ /* 0x000fea0003800000 */
[----:B------:R-:W0:Y:S01]  /*0080*/  LDCU UR6, c[0x0][0x3a4] ;  /* 0x00007480ff0677ac */ /* 0x000e220008000800 */
[----:B------:R-:W-:Y:S01]  /*0090*/  HFMA2 R6, -RZ, RZ, 0, 0 ;  /* 0x00000000ff067431 */ /* 0x000fe200000001ff */
[----:B------:R-:W1:Y:S01]  /*00a0*/  LDCU.64 UR12, c[0x0][0x358] ;  /* 0x00006b00ff0c77ac */ /* 0x000e620008000a00 */
[----:B0-----:R-:W-:-:S09]  /*00b0*/  UISETP.NE.AND UP0, UPT, UR6, URZ, UPT ;  /* 0x000000ff0600728c */ /* 0x001fd2000bf05270 */
[----:B-1----:R-:W-:Y:S05]  /*00c0*/  BRA.U !UP0, `(.L_x_31) ;  /* 0x0000000508247547 */ /* 0x002fea000b800000 */
[----:B------:R-:W-:Y:S02]  /*00d0*/  UISETP.GE.U32.AND UP1, UPT, UR6, 0x8, UPT ;  /* 0x000000080600788c */ /* 0x000fe4000bf26070 */
[----:B------:R-:W-:Y:S01]  /*00e0*/  IMAD R7, R0, UR6, RZ ;  /* 0x0000000600077c24 */ /* 0x000fe2000f8e02ff */
[----:B------:R-:W-:Y:S01]  /*00f0*/  ULOP3.LUT UR8, UR6, 0x7, URZ, 0xc0, !UPT ;  /* 0x0000000706087892 */ /* 0x000fe2000f8ec0ff */
[----:B------:R-:W-:Y:S01]  /*0100*/  MOV R6, RZ ;  /* 0x000000ff00067202 */ /* 0x000fe20000000f00 */
[----:B------:R-:W-:Y:S02]  /*0110*/  UMOV UR4, URZ ;  /* 0x000000ff00047c82 */ /* 0x000fe40008000000 */
[----:B------:R-:W-:Y:S02]  /*0120*/  UISETP.NE.AND UP0, UPT, UR8, URZ, UPT ;  /* 0x000000ff0800728c */ /* 0x000fe4000bf05270 */
[----:B------:R-:W-:Y:S09]  /*0130*/  BRA.U !UP1, `(.L_x_32) ;  /* 0x0000000109b07547 */ /* 0x000ff2000b800000 */
[----:B------:R-:W0:Y:S01]  /*0140*/  LDCU.64 UR10, c[0x0][0x390] ;  /* 0x00007200ff0a77ac */ /* 0x000e220008000a00 */
[----:B------:R-:W-:Y:S01]  /*0150*/  IMAD.MOV.U32 R6, RZ, RZ, RZ ;  /* 0x000000ffff067224 */ /* 0x000fe200078e00ff */
[----:B------:R-:W1:Y:S01]  /*0160*/  LDCU.64 UR14, c[0x0][0x388] ;  /* 0x00007100ff0e77ac */ /* 0x000e620008000a00 */
[----:B------:R-:W-:-:S04]  /*0170*/  ULOP3.LUT UR4, UR6, 0xfffffff8, URZ, 0xc0, !UPT ;  /* 0xfffffff806047892 */ /* 0x000fc8000f8ec0ff */
[----:B------:R-:W-:Y:S02]  /*0180*/  UIADD3 UR7, UPT, UPT, -UR4, URZ, URZ ;  /* 0x000000ff04077290 */ /* 0x000fe4000fffe1ff */
[----:B0-----:R-:W-:Y:S01]  /*0190*/  UIADD3 UR5, UP1, UPT, UR10, 0x10, URZ ;  /* 0x000000100a057890 */ /* 0x001fe2000ff3e0ff */
[----:B-1----:R-:W-:-:S03]  /*01a0*/  LEA R2, P0, R7, UR14, 0x2 ;  /* 0x0000000e07027c11 */ /* 0x002fc6000f8010ff */
[----:B------:R-:W-:Y:S02]  /*01b0*/  UIADD3.X UR6, UPT, UPT, URZ, UR11, URZ, UP1, !UPT ;  /* 0x0000000bff067290 */ /* 0x000fe40008ffe4ff */
[----:B------:R-:W-:Y:S02]  /*01c0*/  MOV R4, UR5 ;  /* 0x0000000500047c02 */ /* 0x000fe40008000f00 */
[----:B------:R-:W-:Y:S02]  /*01d0*/  LEA.HI.X R3, R7, UR15, RZ, 0x2, P0 ;  /* 0x0000000f07037c11 */ /* 0x000fe400080f14ff */
[----:B------:R-:W-:Y:S02]  /*01e0*/  IADD3 R2, P0, PT, R2, 0x10, RZ ;  /* 0x0000001002027810 */ /* 0x000fe40007f1e0ff */
[----:B------:R-:W-:-:S03]  /*01f0*/  MOV R5, UR6 ;  /* 0x0000000600057c02 */ /* 0x000fc60008000f00 */
[----:B------:R-:W-:-:S08]  /*0200*/  IMAD.X R3, RZ, RZ, R3, P0 ;  /* 0x000000ffff037224 */ /* 0x000fd000000e0603 */
.L_x_33:
[----:B------:R-:W2:Y:S04]  /*0210*/  LDG.E.CONSTANT R13, desc[UR12][R2.64+-0x10] ;  /* 0xfffff00c020d7981 */ /* 0x000ea8000c1e9900 */
[----:B------:R-:W2:Y:S04]  /*0220*/  LDG.E.CONSTANT R12, desc[UR12][R4.64+-0x10] ;  /* 0xfffff00c040c7981 */ /* 0x000ea8000c1e9900 */
[----:B------:R-:W3:Y:S04]  /*0230*/  LDG.E.CONSTANT R15, desc[UR12][R2.64+-0xc] ;  /* 0xfffff40c020f7981 */ /* 0x000ee8000c1e9900 */
[----:B------:R-:W3:Y:S04]  /*0240*/  LDG.E.CONSTANT R14, desc[UR12][R4.64+-0xc] ;  /* 0xfffff40c040e7981 */ /* 0x000ee8000c1e9900 */
[----:B------:R-:W4:Y:S04]  /*0250*/  LDG.E.CONSTANT R17, desc[UR12][R2.64+-0x8] ;  /* 0xfffff80c02117981 */ /* 0x000f28000c1e9900 */
[----:B------:R-:W4:Y:S04]  /*0260*/  LDG.E.CONSTANT R16, desc[UR12][R4.64+-0x8] ;  /* 0xfffff80c04107981 */ /* 0x000f28000c1e9900 */
[----:B------:R-:W5:Y:S04]  /*0270*/  LDG.E.CONSTANT R19, desc[UR12][R2.64+-0x4] ;  /* 0xfffffc0c02137981 */ /* 0x000f68000c1e9900 */
[----:B------:R-:W5:Y:S04]  /*0280*/  LDG.E.CONSTANT R18, desc[UR12][R4.64+-0x4] ;  /* 0xfffffc0c04127981 */ /* 0x000f68000c1e9900 */
[----:B------:R-:W5:Y:S04]  /*0290*/  LDG.E.CONSTANT R21, desc[UR12][R2.64] ;  /* 0x0000000c02157981 */ /* 0x000f68000c1e9900 */
[----:B------:R-:W5:Y:S04]  /*02a0*/  LDG.E.CONSTANT R20, desc[UR12][R4.64] ;  /* 0x0000000c04147981 */ /* 0x000f68000c1e9900 */
[----:B------:R-:W5:Y:S04]  /*02b0*/  LDG.E.CONSTANT R23, desc[UR12][R2.64+0x4] ;  /* 0x0000040c02177981 */ /* 0x000f68000c1e9900 */
[----:B------:R-:W5:Y:S04]  /*02c0*/  LDG.E.CONSTANT R22, desc[UR12][R4.64+0x4] ;  /* 0x0000040c04167981 */ /* 0x000f68000c1e9900 */
[----:B------:R-:W5:Y:S04]  /*02d0*/  LDG.E.CONSTANT R10, desc[UR12][R2.64+0x8] ;  /* 0x0000080c020a7981 */ /* 0x000f68000c1e9900 */
[----:B------:R-:W5:Y:S04]  /*02e0*/  LDG.E.CONSTANT R11, desc[UR12][R4.64+0x8] ;  /* 0x0000080c040b7981 */ /* 0x000f68000c1e9900 */
[----:B------:R0:W5:Y:S04]  /*02f0*/  LDG.E.CONSTANT R8, desc[UR12][R2.64+0xc] ;  /* 0x00000c0c02087981 */ /* 0x000168000c1e9900 */
[----:B------:R1:W5:Y:S01]  /*0300*/  LDG.E.CONSTANT R9, desc[UR12][R4.64+0xc] ;  /* 0x00000c0c04097981 */ /* 0x000362000c1e9900 */
[----:B------:R-:W-:-:S04]  /*0310*/  UIADD3 UR7, UPT, UPT, UR7, 0x8, URZ ;  /* 0x0000000807077890 */ /* 0x000fc8000fffe0ff */
[----:B------:R-:W-:Y:S01]  /*0320*/  UISETP.NE.AND UP1, UPT, UR7, URZ, UPT ;  /* 0x000000ff0700728c */ /* 0x000fe2000bf25270 */
[----:B0-----:R-:W-:Y:S02]  /*0330*/  IADD3 R2, P0, PT, R2, 0x20, RZ ;  /* 0x0000002002027810 */ /* 0x001fe40007f1e0ff */
[----:B-1----:R-:W-:Y:S02]  /*0340*/  IADD3 R4, P1, PT, R4, 0x20, RZ ;  /* 0x0000002004047810 */ /* 0x002fe40007f3e0ff */
[----:B------:R-:W-:-:S03]  /*0350*/  IADD3.X R3, PT, PT, RZ, R3, RZ, P0, !PT ;  /* 0x00000003ff037210 */ /* 0x000fc600007fe4ff */
[----:B------:R-:W-:Y:S02]  /*0360*/  IMAD.X R5, RZ, RZ, R5, P1 ;  /* 0x000000ffff057224 */ /* 0x000fe400008e0605 */
[----:B--2---:R-:W-:-:S04]  /*0370*/  FFMA R12, R13, R12, R6 ;  /* 0x0000000c0d0c7223 */ /* 0x004fc80000000006 */
[----:B---3--:R-:W-:-:S04]  /*0380*/  FFMA R12, R15, R14, R12 ;  /* 0x0000000e0f0c7223 */ /* 0x008fc8000000000c */
[----:B----4-:R-:W-:-:S04]  /*0390*/  FFMA R12, R17, R16, R12 ;  /* 0x00000010110c7223 */ /* 0x010fc8000000000c */
[----:B-----5:R-:W-:-:S04]  /*03a0*/  FFMA R12, R19, R18, R12 ;  /* 0x00000012130c7223 */ /* 0x020fc8000000000c */
[----:B------:R-:W-:-:S04]  /*03b0*/  FFMA R12, R21, R20, R12 ;  /* 0x00000014150c7223 */ /* 0x000fc8000000000c */
[----:B------:R-:W-:-:S04]  /*03c0*/  FFMA R23, R23, R22, R12 ;  /* 0x0000001617177223 */ /* 0x000fc8000000000c */
[----:B------:R-:W-:-:S04]  /*03d0*/  FFMA R11, R10, R11, R23 ;  /* 0x0000000b0a0b7223 */ /* 0x000fc80000000017 */
[----:B------:R-:W-:Y:S01]  /*03e0*/  FFMA R6, R8, R9, R11 ;  /* 0x0000000908067223 */ /* 0x000fe2000000000b */
[----:B------:R-:W-:Y:S06]  /*03f0*/  BRA.U UP1, `(.L_x_33) ;  /* 0xfffffffd01847547 */ /* 0x000fec000b83ffff */
.L_x_32:
[----:B------:R-:W-:Y:S05]  /*0400*/  BRA.U !UP0, `(.L_x_31) ;  /* 0x0000000108547547 */ /* 0x000fea000b800000 */
[----:B------:R-:W0:Y:S01]  /*0410*/  LDCU.64 UR10, c[0x0][0x388] ;  /* 0x00007100ff0a77ac */ /* 0x000e220008000a00 */
[----:B------:R-:W-:Y:S01]  /*0420*/  IADD3 R7, P0, PT, R7, UR4, RZ ;  /* 0x0000000407077c10 */ /* 0x000fe2000ff1e0ff */
[----:B------:R-:W1:Y:S03]  /*0430*/  LDCU.64 UR6, c[0x0][0x390] ;  /* 0x00007200ff0677ac */ /* 0x000e660008000a00 */
[----:B------:R-:W-:Y:S01]  /*0440*/  IADD3.X R4, PT, PT, RZ, RZ, RZ, P0, !PT ;  /* 0x000000ffff047210 */ /* 0x000fe200007fe4ff */
[----:B------:R-:W-:Y:S01]  /*0450*/  UIADD3 UR8, UPT, UPT, -UR8, URZ, URZ ;  /* 0x000000ff08087290 */ /* 0x000fe2000fffe1ff */
[----:B0-----:R-:W-:-:S04]  /*0460*/  LEA R2, P1, R7, UR10, 0x2 ;  /* 0x0000000a07027c11 */ /* 0x001fc8000f8210ff */
[----:B------:R-:W-:Y:S01]  /*0470*/  LEA.HI.X R7, R7, UR11, R4, 0x2, P1 ;  /* 0x0000000b07077c11 */ /* 0x000fe200088f1404 */
[----:B-1----:R-:W-:-:S12]  /*0480*/  UIMAD.WIDE.U32 UR4, UR4, 0x4, UR6 ;  /* 0x00000004040478a5 */ /* 0x002fd8000f8e0006 */
.L_x_34:
[----:B------:R-:W-:Y:S01]  /*0490*/  MOV R4, UR4 ;  /* 0x0000000400047c02 */ /* 0x000fe20008000f00 */
[----:B------:R-:W-:Y:S01]  /*04a0*/  IMAD.U32 R5, RZ, RZ, UR5 ;  /* 0x00000005ff057e24 */ /* 0x000fe2000f8e00ff */
[----:B------:R-:W-:-:S04]  /*04b0*/  MOV R3, R7 ;  /* 0x0000000700037202 */ /* 0x000fc80000000f00 */
[----:B------:R-:W2:Y:S04]  /*04c0*/  LDG.E.CONSTANT R4, desc[UR12][R4.64] ;  /* 0x0000000c04047981 */ /* 0x000ea8000c1e9900 */
[----:B------:R0:W2:Y:S01]  /*04d0*/  LDG.E.CONSTANT R3, desc[UR12][R2.64] ;  /* 0x0000000c02037981 */ /* 0x0000a2000c1e9900 */
[----:B------:R-:W-:Y:S02]  /*04e0*/  UIADD3 UR4, UP0, UPT, UR4, 0x4, URZ ;  /* 0x0000000404047890 */ /* 0x000fe4000ff1e0ff */
[----:B------:R-:W-:Y:S02]  /*04f0*/  UIADD3 UR8, UPT, UPT, UR8, 0x1, URZ ;  /* 0x0000000108087890 */ /* 0x000fe4000fffe0ff */
[----:B------:R-:W-:Y:S02]  /*0500*/  UIADD3.X UR5, UPT, UPT, URZ, UR5, URZ, UP0, !UPT ;  /* 0x00000005ff057290 */ /* 0x000fe400087fe4ff */
[----:B------:R-:W-:Y:S01]  /*0510*/  UISETP.NE.AND UP0, UPT, UR8, URZ, UPT ;  /* 0x000000ff0800728c */ /* 0x000fe2000bf05270 */
[----:B0-----:R-:W-:-:S04]  /*0520*/  IADD3 R2, P0, PT, R2, 0x4, RZ ;  /* 0x0000000402027810 */ /* 0x001fc80007f1e0ff */
[----:B------:R-:W-:Y:S01]  /*0530*/  IADD3.X R7, PT, PT, RZ, R7, RZ, P0, !PT ;  /* 0x00000007ff077210 */ /* 0x000fe200007fe4ff */
[----:B--2---:R-:W-:-:S03]  /*0540*/  FFMA R6, R3, R4, R6 ;  /* 0x0000000403067223 */ /* 0x004fc60000000006 */
[----:B------:R-:W-:Y:S05]  /*0550*/  BRA.U UP0, `(.L_x_34) ;  /* 0xfffffffd00cc7547 */ /* 0x000fea000b83ffff */
.L_x_31:
[----:B------:R-:W0:Y:S02]  /*0560*/  LDCU UR4, c[0x0][0x39c] ;  /* 0x00007380ff0477ac */ /* 0x000e240008000800 */
[----:B0-----:R-:W-:-:S13]  /*0570*/  FSETP.NEU.AND P0, PT, RZ, UR4, PT ;  /* 0x00000004ff007c0b */ /* 0x001fda000bf0d000 */
        /* <DEDUP_REMOVED lines=9> */
[----:B------:R-:W2:Y:S02]  /*0610*/  LDG.E R5, desc[UR12][R2.64] ;  /* 0x0000000c02057981 */ /* 0x000ea4000c1e1900 */
[----:B--2---:R-:W-:-:S04]  /*0620*/  FMUL R5, R5, UR4 ;  /* 0x0000000405057c20 */ /* 0x004fc80008400000 */
[----:B-1----:R-:W-:-:S05]  /*0630*/  FFMA R5, R6, UR5, R5 ;  /* 0x0000000506057c23 */ /* 0x002fca0008000005 */
[----:B------:R-:W-:Y:S01]  /*0640*/  STG.E desc[UR12][R2.64], R5 ;  /* 0x0000000502007986 */ /* 0x000fe2000c10190c */
[----:B------:R-:W-:Y:S05]  /*0650*/  EXIT ;  /* 0x000000000000794d */ /* 0x000fea0003800000 */
.L_x_35:
        /* <DEDUP_REMOVED lines=10> */
.L_x_50:


//--------------------- .text.lux_gemv_f32_kernel --------------------------
	.section	.text.lux_gemv_f32_kernel,"ax",@progbits
	.align	128
        .global         lux_gemv_f32_kernel
        .type           lux_gemv_f32_kernel,@function
        .size           lux_gemv_f32_kernel,(.L_x_51 - lux_gemv_f32_kernel)
        .other          lux_gemv_f32_kernel,@"STO_CUDA_ENTRY STV_DEFAULT"
lux_gemv_f32_kernel:
.text.lux_gemv_f32_kernel:
        /* <DEDUP_REMOVED lines=14> */
[----:B------:R-:W-:-:S04]  /*00e0*/  IADD3 R4, PT, PT, R13, 0x3, RZ ;  /* 0x000000030d047810 */ /* 0x000fc80007ffe0ff */
[----:B------:R-:W-:-:S13]  /*00f0*/  ISETP.GE.U32.AND P0, PT, R4, UR4, PT ;  /* 0x0000000404007c0c */ /* 0x000fda000bf06070 */
[----:B---3--:R-:W-:Y:S05]  /*0100*/  @P0 BRA `(.L_x_37) ;  /* 0x0000000000400947 */ /* 0x008fea0003800000 */
[----:B------:R-:W0:Y:S01]  /*0110*/  LDC R20, c[0x0][0x360] ;  /* 0x0000d800ff147b82 */ /* 0x000e220000000800 */
[----:B------:R-:W-:-:S07]  /*0120*/  MOV R16, RZ ;  /* 0x000000ff00107202 */ /* 0x000fce0000000f00 */
[----:B------:R-:W1:Y:S02]  /*0130*/  LDC.64 R14, c[0x0][0x390] ;  /* 0x0000e400ff0e7b82 */ /* 0x000e640000000a00 */
.L_x_38:
[----:B------:R-:W-:-:S04]  /*0140*/  IMAD.WIDE.U32 R4, R13, 0x4, R2 ;  /* 0x000000040d047825 */ /* 0x000fc800078e0002 */
[----:B-1----:R-:W-:Y:S02]  /*0150*/  IMAD.WIDE.U32 R8, R13, 0x4, R14 ;  /* 0x000000040d087825 */ /* 0x002fe400078e000e */
[----:B------:R-:W2:Y:S04]  /*0160*/  LDG.E.128.CONSTANT R4, desc[UR6][R4.64] ;  /* 0x0000000604047981 */ /* 0x000ea8000c1e9d00 */
[----:B------:R-:W2:Y:S01]  /*0170*/  LDG.E.128.CONSTANT R8, desc[UR6][R8.64] ;  /* 0x0000000608087981 */ /* 0x000ea2000c1e9d00 */
[----:B0-----:R-:W-:-:S04]  /*0180*/  LEA R13, R20, R13, 0x2 ;  /* 0x0000000d140d7211 */ /* 0x001fc800078e10ff */
[----:B------:R-:W-:-:S04]  /*0190*/  IADD3 R18, PT, PT, R13, 0x3, RZ ;  /* 0x000000030d127810 */ /* 0x000fc80007ffe0ff */
[----:B------:R-:W-:Y:S01]  /*01a0*/  ISETP.GE.U32.AND P0, PT, R18, UR4, PT ;  /* 0x0000000412007c0c */ /* 0x000fe2000bf06070 */
[----:B--2---:R-:W-:-:S04]  /*01b0*/  FMUL R17, R5, R9 ;  /* 0x0000000905117220 */ /* 0x004fc80000400000 */
[----:B------:R-:W-:-:S04]  /*01c0*/  FFMA R17, R4, R8, R17 ;  /* 0x0000000804117223 */ /* 0x000fc80000000011 */
[----:B------:R-:W-:-:S04]  /*01d0*/  FFMA R6, R6, R10, R17 ;  /* 0x0000000a06067223 */ /* 0x000fc80000000011 */
[----:B------:R-:W-:-:S04]  /*01e0*/  FFMA R7, R7, R11, R6 ;  /* 0x0000000b07077223 */ /* 0x000fc80000000006 */
[----:B------:R-:W-:Y:S01]  /*01f0*/  FADD R16, R7, R16 ;  /* 0x0000001007107221 */ /* 0x000fe20000000000 */
[----:B------:R-:W-:Y:S06]  /*0200*/  @!P0 BRA `(.L_x_38) ;  /* 0xfffffffc00cc8947 */ /* 0x000fec000383ffff */
.L_x_37:
[----:B------:R-:W-:Y:S05]  /*0210*/  BSYNC.RECONVERGENT B0 ;  /* 0x0000000000007941 */ /* 0x000fea0003800200 */
.L_x_36:
[----:B------:R-:W-:Y:S01]  /*0220*/  ISETP.GE.U32.AND P0, PT, R13, UR4, PT ;  /* 0x000000040d007c0c */ /* 0x000fe2000bf06070 */
[----:B------:R-:W-:-:S12]  /*0230*/  BSSY.RECONVERGENT B0, `(.L_x_39) ;  /* 0x0000012000007945 */ /* 0x000fd80003800200 */
[----:B------:R-:W-:Y:S05]  /*0240*/  @P0 BRA `(.L_x_40) ;  /* 0x0000000000400947 */ /* 0x000fea0003800000 */
[----:B------:R-:W0:Y:S08]  /*0250*/  LDC R10, c[0x0][0x360] ;  /* 0x0000d800ff0a7b82 */ /* 0x000e300000000800 */
[----:B------:R-:W1:Y:S08]  /*0260*/  LDC R14, c[0x0][0x3a4] ;  /* 0x0000e900ff0e7b82 */ /* 0x000e700000000800 */
[----:B------:R-:W2:Y:S02]  /*0270*/  LDC.64 R8, c[0x0][0x390] ;  /* 0x0000e400ff087b82 */ /* 0x000ea40000000a00 */
.L_x_43:
[-C--:B------:R-:W-:Y:S01]  /*0280*/  IADD3 R7, PT, PT, R12, R13.reuse, RZ ;  /* 0x0000000d0c077210 */ /* 0x080fe20007ffe0ff */
[----:B------:R-:W-:Y:S01]  /*0290*/  BSSY.RECONVERGENT B1, `(.L_x_41) ;  /* 0x000000a000017945 */ /* 0x000fe20003800200 */
[----:B0-----:R-:W-:Y:S02]  /*02a0*/  IADD3 R13, PT, PT, R10, R13, RZ ;  /* 0x0000000d0a0d7210 */ /* 0x001fe40007ffe0ff */
[-C--:B-1----:R-:W-:Y:S02]  /*02b0*/  ISETP.GE.U32.AND P0, PT, R7, R14.reuse, PT ;  /* 0x0000000e0700720c */ /* 0x082fe40003f06070 */
[----:B------:R-:W-:-:S11]  /*02c0*/  ISETP.GE.U32.AND P1, PT, R13, R14, PT ;  /* 0x0000000e0d00720c */ /* 0x000fd60003f26070 */
[----:B------:R-:W-:Y:S05]  /*02d0*/  @P0 BRA `(.L_x_42) ;  /* 0x0000000000140947 */ /* 0x000fea0003800000 */
[----:B------:R-:W-:-:S04]  /*02e0*/  IMAD.WIDE.U32 R4, R7, 0x4, R2 ;  /* 0x0000000407047825 */ /* 0x000fc800078e0002 */
[----:B--2---:R-:W-:Y:S02]  /*02f0*/  IMAD.WIDE.U32 R6, R7, 0x4, R8 ;  /* 0x0000000407067825 */ /* 0x004fe400078e0008 */
[----:B------:R-:W2:Y:S04]  /*0300*/  LDG.E.CONSTANT R5, desc[UR6][R4.64] ;  /* 0x0000000604057981 */ /* 0x000ea8000c1e9900 */
[----:B------:R-:W2:Y:S02]  /*0310*/  LDG.E.CONSTANT R6, desc[UR6][R6.64] ;  /* 0x0000000606067981 */ /* 0x000ea4000c1e9900 */
[----:B--2---:R-:W-:-:S07]  /*0320*/  FFMA R16, R5, R6, R16 ;  /* 0x0000000605107223 */ /* 0x004fce0000000010 */
.L_x_42:
[----:B------:R-:W-:Y:S05]  /*0330*/  BSYNC.RECONVERGENT B1 ;  /* 0x0000000000017941 */ /* 0x000fea0003800200 */
.L_x_41:
[----:B------:R-:W-:Y:S05]  /*0340*/  @!P1 BRA `(.L_x_43) ;  /* 0xfffffffc00cc9947 */ /* 0x000fea000383ffff */
.L_x_40:
[----:B------:R-:W-:Y:S05]  /*0350*/  BSYNC.RECONVERGENT B0 ;  /* 0x0000000000007941 */ /* 0x000fea0003800200 */
.L_x_39:
[----:B------:R-:W0:Y:S01]  /*0360*/  SHFL.DOWN PT, R3, R16, 0x10, 0x1f ;  /* 0x0a001f0010037f89 */ /* 0x000e2200000e0000 */
[----:B------:R-:W1:Y:S02]  /*0370*/  LDCU UR4, c[0x0][0x360] ;  /* 0x00006c00ff0477ac */ /* 0x000e640008000800 */
[----:B-1----:R-:W-:Y:S01]  /*0380*/  USHF.R.U32.HI UR4, URZ, 0x5, UR4 ;  /* 0x00000005ff047899 */ /* 0x002fe20008011604 */
[----:B0-----:R-:W-:-:S05]  /*0390*/  FADD R3, R3, R16 ;  /* 0x0000001003037221 */ /* 0x001fca0000000000 */
[----:B------:R-:W-:Y:S01]  /*03a0*/  ISETP.GE.U32.AND P1, PT, R12, UR4, PT ;  /* 0x000000040c007c0c */ /* 0x000fe2000bf26070 */
[----:B------:R-:W0:-:S12]  /*03b0*/  SHFL.DOWN PT, R2, R3, 0x8, 0x1f ;  /* 0x09001f0003027f89 */ /* 0x000e1800000e0000 */
[----:B--2---:R-:W1:Y:S01]  /*03c0*/  @!P1 S2R R9, SR_CgaCtaId ;  /* 0x0000000000099919 */ /* 0x004e620000008800 */
[----:B------:R-:W-:Y:S01]  /*03d0*/  @!P1 MOV R8, 0x400 ;  /* 0x0000040000089802 */ /* 0x000fe20000000f00 */
[----:B0-----:R-:W-:Y:S01]  /*03e0*/  FADD R4, R3, R2 ;  /* 0x0000000203047221 */ /* 0x001fe20000000000 */
[----:B------:R-:W-:-:S04]  /*03f0*/  LOP3.LUT P0, R2, R12, 0x1f, RZ, 0xc0, !PT ;  /* 0x0000001f0c027812 */ /* 0x000fc8000780c0ff */
[----:B------:R-:W0:Y:S09]  /*0400*/  SHFL.DOWN PT, R5, R4, 0x4, 0x1f ;  /* 0x08801f0004057f89 */ /* 0x000e3200000e0000 */
[----:B------:R-:W2:Y:S01]  /*0410*/  @!P0 S2R R7, SR_CgaCtaId ;  /* 0x0000000000078919 */ /* 0x000ea20000008800 */
[----:B-1----:R-:W-:Y:S01]  /*0420*/  @!P1 LEA R9, R9, R8, 0x18 ;  /* 0x0000000809099211 */ /* 0x002fe200078ec0ff */
[----:B0-----:R-:W-:Y:S01]  /*0430*/  FADD R5, R4, R5 ;  /* 0x0000000504057221 */ /* 0x001fe20000000000 */
[----:B------:R-:W-:-:S04]  /*0440*/  @!P0 MOV R4, 0x400 ;  /* 0x0000040000048802 */ /* 0x000fc80000000f00 */
[----:B------:R-:W0:Y:S01]  /*0450*/  SHFL.DOWN PT, R6, R5, 0x2, 0x1f ;  /* 0x08401f0005067f89 */ /* 0x000e2200000e0000 */
[----:B--2---:R-:W-:-:S04]  /*0460*/  @!P0 LEA R7, R7, R4, 0x18 ;  /* 0x0000000407078211 */ /* 0x004fc800078ec0ff */
[----:B------:R-:W-:Y:S01]  /*0470*/  @!P0 LEA.HI R7, R12, R7, RZ, 0x1d ;  /* 0x000000070c078211 */ /* 0x000fe200078fe8ff */
[----:B0-----:R-:W-:-:S05]  /*0480*/  FADD R6, R5, R6 ;  /* 0x0000000605067221 */ /* 0x001fca0000000000 */
[----:B------:R-:W0:Y:S02]  /*0490*/  SHFL.DOWN PT, R3, R6, 0x1, 0x1f ;  /* 0x08201f0006037f89 */ /* 0x000e2400000e0000 */
[----:B0-----:R-:W-:Y:S01]  /*04a0*/  FADD R4, R6, R3 ;  /* 0x0000000306047221 */ /* 0x001fe20000000000 */
[----:B------:R-:W-:Y:S02]  /*04b0*/  @!P1 LEA R3, R2, R9, 0x2 ;  /* 0x0000000902039211 */ /* 0x000fe400078e10ff */
[----:B------:R-:W-:Y:S02]  /*04c0*/  MOV R2, RZ ;  /* 0x000000ff00027202 */ /* 0x000fe40000000f00 */
        /* <DEDUP_REMOVED lines=19> */
[----:B------:R-:W1:Y:S08]  /*0600*/  @!P0 LDC R5, c[0x0][0x398] ;  /* 0x0000e600ff058b82 */ /* 0x000e700000000800 */
[----:B------:R-:W2:Y:S01]  /*0610*/  @!P0 LDC.64 R2, c[0x0][0x380] ;  /* 0x0000e000ff028b82 */ /* 0x000ea20000000a00 */
[----:B-1----:R-:W-:Y:S01]  /*0620*/  @!P0 FMUL R5, R7, R5 ;  /* 0x0000000507058220 */ /* 0x002fe20000400000 */
[----:B--2---:R-:W-:-:S05]  /*0630*/  @!P0 IMAD.WIDE.U32 R2, R0, 0x4, R2 ;  /* 0x0000000400028825 */ /* 0x004fca00078e0002 */
[----:B------:R1:W-:Y:S01]  /*0640*/  @!P0 STG.E desc[UR6][R2.64], R5 ;  /* 0x0000000502008986 */ /* 0x0003e2000c101906 */
[----:B------:R-:W-:Y:S05]  /*0650*/  @!P0 EXIT ;  /* 0x000000000000894d */ /* 0x000fea0003800000 */
[----:B-1----:R-:W1:Y:S01]  /*0660*/  LDC.64 R2, c[0x0][0x380] ;  /* 0x0000e000ff027b82 */ /* 0x002e620000000a00 */
[----:B------:R-:W2:Y:S01]  /*0670*/  LDCU UR5, c[0x0][0x398] ;  /* 0x00007300ff0577ac */ /* 0x000ea20008000800 */
[----:B-1----:R-:W-:-:S05]  /*0680*/  IMAD.WIDE.U32 R2, R0, 0x4, R2 ;  /* 0x0000000400027825 */ /* 0x002fca00078e0002 */
[----:B------:R-:W3:Y:S02]  /*0690*/  LDG.E R0, desc[UR6][R2.64] ;  /* 0x0000000602007981 */ /* 0x000ee4000c1e1900 */
[----:B---3--:R-:W-:-:S04]  /*06a0*/  FMUL R0, R0, UR4 ;  /* 0x0000000400007c20 */ /* 0x008fc80008400000 */
[----:B--2---:R-:W-:-:S05]  /*06b0*/  FFMA R5, R7, UR5, R0 ;  /* 0x0000000507057c23 */ /* 0x004fca0008000000 */
[----:B------:R-:W-:Y:S01]  /*06c0*/  STG.E desc[UR6][R2.64], R5 ;  /* 0x0000000502007986 */ /* 0x000fe2000c101906 */
[----:B------:R-:W-:Y:S05]  /*06d0*/  EXIT ;  /* 0x000000000000794d */ /* 0x000fea0003800000 */
.L_x_44:
        /* <DEDUP_REMOVED lines=10> */
.L_x_51:


//--------------------- .nv.shared.lux_gemv_batched_f32_kernel --------------------------
	.section	.nv.shared.lux_gemv_batched_f32_kernel,"aw",@nobits
	.sectionflags	@""
	.align	16
.nv.shared.lux_gemv_batched_f32_kernel:
	.zero		1152


//--------------------- .nv.shared.reserved.0     --------------------------
	.section	.nv.shared.reserved.0,"aw",@nobits
	.weak		__nv_reservedSMEM_offset_0_alias
	.size		__nv_reservedSMEM_offset_0_alias, 0, 64
	.other		__nv_reservedSMEM_offset_0_alias,@"STO_CUDA_RESERVED_SHARED STV_DEFAULT"
__nv_reservedSMEM_offset_0_alias:
	.zero		0
	.zero		64


//--------------------- .nv.shared.lux_gemvt_f16_kernel --------------------------
	.section	.nv.shared.lux_gemvt_f16_kernel,"aw",@nobits
	.sectionflags	@""
	.align	16
	.zero		1024


//--------------------- .nv.shared.lux_gemv_f16_kernel --------------------------
	.section	.nv.shared.lux_gemv_f16_kernel,"aw",@nobits
	.sectionflags	@""
	.align	16
.nv.shared.lux_gemv_f16_kernel:
	.zero		1152


//--------------------- .nv.shared.lux_gemv_tiled_f32_kernel --------------------------
	.section	.nv.shared.lux_gemv_tiled_f32_kernel,"aw",@nobits
	.sectionflags	@""
	.align	16
.nv.shared.lux_gemv_tiled_f32_kernel:
	.zero		1664


//--------------------- .nv.shared.lux_gemvt_f32_kernel --------------------------
	.section	.nv.shared.lux_gemvt_f32_kernel,"aw",@nobits
	.sectionflags	@""
	.align	16
	.zero		1024


//--------------------- .nv.shared.lux_gemv_simple_f32_kernel --------------------------
	.section	.nv.shared.lux_gemv_simple_f32_kernel,"aw",@nobits
	.sectionflags	@""
	.align	16
	.zero		1024


//--------------------- .nv.shared.lux_gemv_f32_kernel --------------------------
	.section	.nv.shared.lux_gemv_f32_kernel,"aw",@nobits
	.sectionflags	@""
	.align	16
.nv.shared.lux_gemv_f32_kernel:
	.zero		1152


//--------------------- .nv.constant0.lux_gemv_batched_f32_kernel --------------------------
	.section	.nv.constant0.lux_gemv_batched_f32_kernel,"a",@progbits
	.sectionflags	@""
	.align	4
.nv.constant0.lux_gemv_batched_f32_kernel:
	.zero		968


//--------------------- .nv.constant0.lux_gemvt_f16_kernel --------------------------
	.section	.nv.constant0.lux_gemvt_f16_kernel,"a",@progbits
	.sectionflags	@""
	.align	4
.nv.constant0.lux_gemvt_f16_kernel:
	.zero		936


//--------------------- .nv.constant0.lux_gemv_f16_kernel --------------------------
	.section	.nv.constant0.lux_gemv_f16_kernel,"a",@progbits
	.sectionflags	@""
	.align	4
.nv.constant0.lux_gemv_f16_kernel:
	.zero		936


//--------------------- .nv.constant0.lux_gemv_tiled_f32_kernel --------------------------
	.section	.nv.constant0.lux_gemv_tiled_f32_kernel,"a",@progbits
	.sectionflags	@""
	.align	4
.nv.constant0.lux_gemv_tiled_f32_kernel:
	.zero		936


//--------------------- .nv.constant0.lux_gemvt_f32_kernel --------------------------
	.section	.nv.constant0.lux_gemvt_f32_kernel,"a",@progbits
	.sectionflags	@""
	.align	4
.nv.constant0.lux_gemvt_f32_kernel:
	.zero		936


//--------------------- .nv.constant0.lux_gemv_simple_f32_kernel --------------------------
	.section	.nv.constant0.lux_gemv_simple_f32_kernel,"a",@progbits
	.sectionflags	@""
	.align	4
.nv.constant0.lux_gemv_simple_f32_kernel:
	.zero		936


//--------------------- .nv.constant0.lux_gemv_f32_kernel --------------------------
	.section	.nv.constant0.lux_gemv_f32_kernel,"a",@progbits
	.sectionflags	@""
	.align	4
.nv.constant0.lux_gemv_f32_kernel:
	.zero		936


//--------------------- SYMBOLS --------------------------

	.type		.nv.reservedSmem.offset0,@object
	.size		.nv.reservedSmem.offset0,0x4
	.type		.nv.reservedSmem.cap,@object
	.size		.nv.reservedSmem.cap,0x4
